//
// Generated by NVIDIA NVVM Compiler
//
// Compiler Build ID: CL-36424714
// Cuda compilation tools, release 13.0, V13.0.88
// Based on NVVM 20.0.0
//

.version 9.0
.target sm_100
.address_size 64

	// .globl	_Z7computefiiffffifffffPffffffffffffffffffffffffffffff
.extern .func  (.param .b32 func_retval0) vprintf
(
	.param .b64 vprintf_param_0,
	.param .b64 vprintf_param_1
)
;
.global .align 1 .b8 $str[7] = {37, 46, 49, 55, 103, 10};

.visible .entry _Z7computefiiffffifffffPffffffffffffffffffffffffffffff(
	.param .f32 _Z7computefiiffffifffffPffffffffffffffffffffffffffffff_param_0,
	.param .u32 _Z7computefiiffffifffffPffffffffffffffffffffffffffffff_param_1,
	.param .u32 _Z7computefiiffffifffffPffffffffffffffffffffffffffffff_param_2,
	.param .f32 _Z7computefiiffffifffffPffffffffffffffffffffffffffffff_param_3,
	.param .f32 _Z7computefiiffffifffffPffffffffffffffffffffffffffffff_param_4,
	.param .f32 _Z7computefiiffffifffffPffffffffffffffffffffffffffffff_param_5,
	.param .f32 _Z7computefiiffffifffffPffffffffffffffffffffffffffffff_param_6,
	.param .u32 _Z7computefiiffffifffffPffffffffffffffffffffffffffffff_param_7,
	.param .f32 _Z7computefiiffffifffffPffffffffffffffffffffffffffffff_param_8,
	.param .f32 _Z7computefiiffffifffffPffffffffffffffffffffffffffffff_param_9,
	.param .f32 _Z7computefiiffffifffffPffffffffffffffffffffffffffffff_param_10,
	.param .f32 _Z7computefiiffffifffffPffffffffffffffffffffffffffffff_param_11,
	.param .f32 _Z7computefiiffffifffffPffffffffffffffffffffffffffffff_param_12,
	.param .u64 .ptr .align 1 _Z7computefiiffffifffffPffffffffffffffffffffffffffffff_param_13,
	.param .f32 _Z7computefiiffffifffffPffffffffffffffffffffffffffffff_param_14,
	.param .f32 _Z7computefiiffffifffffPffffffffffffffffffffffffffffff_param_15,
	.param .f32 _Z7computefiiffffifffffPffffffffffffffffffffffffffffff_param_16,
	.param .f32 _Z7computefiiffffifffffPffffffffffffffffffffffffffffff_param_17,
	.param .f32 _Z7computefiiffffifffffPffffffffffffffffffffffffffffff_param_18,
	.param .f32 _Z7computefiiffffifffffPffffffffffffffffffffffffffffff_param_19,
	.param .f32 _Z7computefiiffffifffffPffffffffffffffffffffffffffffff_param_20,
	.param .f32 _Z7computefiiffffifffffPffffffffffffffffffffffffffffff_param_21,
	.param .f32 _Z7computefiiffffifffffPffffffffffffffffffffffffffffff_param_22,
	.param .f32 _Z7computefiiffffifffffPffffffffffffffffffffffffffffff_param_23,
	.param .f32 _Z7computefiiffffifffffPffffffffffffffffffffffffffffff_param_24,
	.param .f32 _Z7computefiiffffifffffPffffffffffffffffffffffffffffff_param_25,
	.param .f32 _Z7computefiiffffifffffPffffffffffffffffffffffffffffff_param_26,
	.param .f32 _Z7computefiiffffifffffPffffffffffffffffffffffffffffff_param_27,
	.param .f32 _Z7computefiiffffifffffPffffffffffffffffffffffffffffff_param_28,
	.param .f32 _Z7computefiiffffifffffPffffffffffffffffffffffffffffff_param_29,
	.param .f32 _Z7computefiiffffifffffPffffffffffffffffffffffffffffff_param_30,
	.param .f32 _Z7computefiiffffifffffPffffffffffffffffffffffffffffff_param_31,
	.param .f32 _Z7computefiiffffifffffPffffffffffffffffffffffffffffff_param_32,
	.param .f32 _Z7computefiiffffifffffPffffffffffffffffffffffffffffff_param_33,
	.param .f32 _Z7computefiiffffifffffPffffffffffffffffffffffffffffff_param_34,
	.param .f32 _Z7computefiiffffifffffPffffffffffffffffffffffffffffff_param_35,
	.param .f32 _Z7computefiiffffifffffPffffffffffffffffffffffffffffff_param_36,
	.param .f32 _Z7computefiiffffifffffPffffffffffffffffffffffffffffff_param_37,
	.param .f32 _Z7computefiiffffifffffPffffffffffffffffffffffffffffff_param_38,
	.param .f32 _Z7computefiiffffifffffPffffffffffffffffffffffffffffff_param_39,
	.param .f32 _Z7computefiiffffifffffPffffffffffffffffffffffffffffff_param_40,
	.param .f32 _Z7computefiiffffifffffPffffffffffffffffffffffffffffff_param_41,
	.param .f32 _Z7computefiiffffifffffPffffffffffffffffffffffffffffff_param_42
)
{
	.local .align 8 .b8 	__local_depot0[8];
	.reg .b64 	%SP;
	.reg .b64 	%SPL;
	.reg .pred 	%p<85>;
	.reg .b32 	%r<104>;
	.reg .b32 	%f<369>;
	.reg .b64 	%rd<23>;
	.reg .b64 	%fd<2>;

	mov.u64 	%SPL, __local_depot0;
	cvta.local.u64 	%SP, %SPL;
	ld.param.f32 	%f365, [_Z7computefiiffffifffffPffffffffffffffffffffffffffffff_param_0];
	ld.param.u32 	%r30, [_Z7computefiiffffifffffPffffffffffffffffffffffffffffff_param_1];
	ld.param.u32 	%r31, [_Z7computefiiffffifffffPffffffffffffffffffffffffffffff_param_2];
	ld.param.f32 	%f60, [_Z7computefiiffffifffffPffffffffffffffffffffffffffffff_param_3];
	ld.param.f32 	%f61, [_Z7computefiiffffifffffPffffffffffffffffffffffffffffff_param_4];
	ld.param.f32 	%f65, [_Z7computefiiffffifffffPffffffffffffffffffffffffffffff_param_9];
	ld.param.f32 	%f66, [_Z7computefiiffffifffffPffffffffffffffffffffffffffffff_param_10];
	ld.param.f32 	%f67, [_Z7computefiiffffifffffPffffffffffffffffffffffffffffff_param_11];
	ld.param.f32 	%f68, [_Z7computefiiffffifffffPffffffffffffffffffffffffffffff_param_12];
	ld.param.u64 	%rd4, [_Z7computefiiffffifffffPffffffffffffffffffffffffffffff_param_13];
	ld.param.f32 	%f71, [_Z7computefiiffffifffffPffffffffffffffffffffffffffffff_param_16];
	ld.param.f32 	%f72, [_Z7computefiiffffifffffPffffffffffffffffffffffffffffff_param_17];
	ld.param.f32 	%f73, [_Z7computefiiffffifffffPffffffffffffffffffffffffffffff_param_18];
	ld.param.f32 	%f74, [_Z7computefiiffffifffffPffffffffffffffffffffffffffffff_param_19];
	ld.param.f32 	%f75, [_Z7computefiiffffifffffPffffffffffffffffffffffffffffff_param_20];
	ld.param.f32 	%f76, [_Z7computefiiffffifffffPffffffffffffffffffffffffffffff_param_21];
	ld.param.f32 	%f79, [_Z7computefiiffffifffffPffffffffffffffffffffffffffffff_param_24];
	ld.param.f32 	%f80, [_Z7computefiiffffifffffPffffffffffffffffffffffffffffff_param_25];
	ld.param.f32 	%f87, [_Z7computefiiffffifffffPffffffffffffffffffffffffffffff_param_36];
	ld.param.f32 	%f92, [_Z7computefiiffffifffffPffffffffffffffffffffffffffffff_param_41];
	ld.param.f32 	%f93, [_Z7computefiiffffifffffPffffffffffffffffffffffffffffff_param_42];
	cvta.to.global.u64 	%rd1, %rd4;
	setp.lt.s32 	%p3, %r30, 1;
	@%p3 bra 	$L__BB0_30;
	ld.param.f32 	%f354, [_Z7computefiiffffifffffPffffffffffffffffffffffffffffff_param_38];
	ld.param.f32 	%f353, [_Z7computefiiffffifffffPffffffffffffffffffffffffffffff_param_37];
	ld.param.f32 	%f352, [_Z7computefiiffffifffffPffffffffffffffffffffffffffffff_param_31];
	ld.param.f32 	%f351, [_Z7computefiiffffifffffPffffffffffffffffffffffffffffff_param_30];
	ld.param.f32 	%f350, [_Z7computefiiffffifffffPffffffffffffffffffffffffffffff_param_29];
	ld.param.f32 	%f348, [_Z7computefiiffffifffffPffffffffffffffffffffffffffffff_param_27];
	ld.param.f32 	%f347, [_Z7computefiiffffifffffPffffffffffffffffffffffffffffff_param_26];
	ld.param.f32 	%f344, [_Z7computefiiffffifffffPffffffffffffffffffffffffffffff_param_15];
	ld.param.f32 	%f343, [_Z7computefiiffffifffffPffffffffffffffffffffffffffffff_param_14];
	ld.param.f32 	%f342, [_Z7computefiiffffifffffPffffffffffffffffffffffffffffff_param_8];
	ld.param.f32 	%f341, [_Z7computefiiffffifffffPffffffffffffffffffffffffffffff_param_6];
	ld.param.f32 	%f340, [_Z7computefiiffffifffffPffffffffffffffffffffffffffffff_param_5];
	setp.lt.s32 	%p4, %r31, 1;
	mul.f32 	%f94, %f60, 0f4EA8D2FE;
	div.rn.f32 	%f1, %f94, %f61;
	mov.f32 	%f95, 0f02679F97;
	div.rn.f32 	%f96, %f95, %f340;
	add.f32 	%f97, %f341, 0f05C16872;
	div.rn.f32 	%f2, %f96, %f97;
	div.rn.f32 	%f3, %f342, %f65;
	mov.f32 	%f98, 0f7A13FD0C;
	div.rn.f32 	%f4, %f98, %f66;
	add.f32 	%f99, %f68, 0f83EE784A;
	mov.f32 	%f100, 0f00000009;
	sub.f32 	%f5, %f100, %f99;
	abs.f32 	%f6, %f5;
	mov.b32 	%r33, %f6;
	and.b32  	%r34, %r33, -8388608;
	add.s32 	%r1, %r34, -369098752;
	add.f32 	%f101, %f343, 0f00000089;
	sub.f32 	%f102, %f101, %f344;
	div.rn.f32 	%f103, %f71, %f72;
	sub.f32 	%f104, %f102, %f103;
	mul.f32 	%f7, %f104, 0fC7D5CA00;
	div.rn.f32 	%f105, %f75, %f76;
	mov.f32 	%f106, 0f0582E702;
	div.rn.f32 	%f107, %f106, %f105;
	fma.rn.f32 	%f108, %f74, %f107, 0f855E296F;
	sub.f32 	%f8, %f73, %f108;
	mul.f32 	%f109, %f8, 0f3F000000;
	cvt.rzi.f32.f32 	%f110, %f109;
	add.f32 	%f111, %f110, %f110;
	sub.f32 	%f112, %f8, %f111;
	abs.f32 	%f113, %f112;
	setp.neu.f32 	%p1, %f113, 0f3F800000;
	mul.f32 	%f114, %f347, 0f80000000;
	mul.f32 	%f115, %f80, %f114;
	div.rn.f32 	%f9, %f79, %f115;
	add.f32 	%f10, %f348, 0fF821DA21;
	sub.f32 	%f116, %f351, %f352;
	fma.rn.f32 	%f11, %f116, 0f0000311B, %f350;
	mov.f32 	%f117, 0f0000000C;
	div.rn.f32 	%f118, %f117, %f87;
	add.f32 	%f119, %f353, %f354;
	add.f32 	%f120, %f119, 0f027E0710;
	sub.f32 	%f12, %f118, %f120;
	mov.f32 	%f121, 0fF9E9CED2;
	div.rn.f32 	%f122, %f121, %f92;
	abs.f32 	%f13, %f122;
	mul.f32 	%f123, %f93, 0f3F000000;
	cvt.rzi.f32.f32 	%f124, %f123;
	add.f32 	%f125, %f124, %f124;
	sub.f32 	%f126, %f93, %f125;
	abs.f32 	%f14, %f126;
	abs.f32 	%f15, %f93;
	@%p4 bra 	$L__BB0_30;
	ld.param.f32 	%f349, [_Z7computefiiffffifffffPffffffffffffffffffffffffffffff_param_28];
	ld.param.f32 	%f345, [_Z7computefiiffffifffffPffffffffffffffffffffffffffffff_param_22];
	ld.param.u32 	%r87, [_Z7computefiiffffifffffPffffffffffffffffffffffffffffff_param_7];
	abs.f32 	%f127, %f7;
	setp.lt.f32 	%p5, %f127, 0f00800000;
	mul.f32 	%f129, %f127, 0f4B800000;
	selp.f32 	%f130, %f129, %f127, %p5;
	mov.b32 	%r36, %f130;
	add.s32 	%r37, %r36, -1060439283;
	and.b32  	%r38, %r37, -8388608;
	sub.s32 	%r39, %r36, %r38;
	mov.b32 	%f131, %r39;
	cvt.rn.f32.s32 	%f132, %r38;
	selp.f32 	%f133, 0fC1C00000, 0f00000000, %p5;
	fma.rn.f32 	%f134, %f132, 0f34000000, %f133;
	add.f32 	%f135, %f131, 0fBF800000;
	add.f32 	%f136, %f131, 0f3F800000;
	rcp.approx.ftz.f32 	%f137, %f136;
	add.f32 	%f138, %f135, %f135;
	mul.f32 	%f139, %f138, %f137;
	mul.f32 	%f140, %f139, %f139;
	neg.f32 	%f141, %f139;
	sub.f32 	%f142, %f135, %f139;
	add.f32 	%f143, %f142, %f142;
	fma.rn.f32 	%f144, %f141, %f135, %f143;
	mul.rn.f32 	%f145, %f137, %f144;
	fma.rn.f32 	%f146, %f140, 0f3A2C32E4, 0f3B52E7DB;
	fma.rn.f32 	%f147, %f146, %f140, 0f3C93BB73;
	fma.rn.f32 	%f148, %f147, %f140, 0f3DF6384F;
	mul.rn.f32 	%f149, %f148, %f140;
	fma.rn.f32 	%f150, %f139, 0f3FB8AA3B, %f134;
	mul.f32 	%f151, %f149, 0f40400000;
	sub.f32 	%f152, %f134, %f150;
	fma.rn.f32 	%f153, %f139, 0f3FB8AA3B, %f152;
	fma.rn.f32 	%f154, %f145, 0f3FB8AA3B, %f153;
	fma.rn.f32 	%f155, %f139, 0f32A55E34, %f154;
	fma.rn.f32 	%f156, %f151, %f145, %f155;
	fma.rn.f32 	%f157, %f149, %f139, %f156;
	add.rn.f32 	%f158, %f150, %f157;
	mul.rn.f32 	%f159, %f158, %f8;
	cvt.rni.f32.f32 	%f160, %f159;
	sub.f32 	%f161, %f159, %f160;
	neg.f32 	%f162, %f159;
	fma.rn.f32 	%f163, %f158, %f8, %f162;
	neg.f32 	%f164, %f150;
	add.rn.f32 	%f165, %f158, %f164;
	neg.f32 	%f166, %f165;
	add.rn.f32 	%f167, %f157, %f166;
	fma.rn.f32 	%f168, %f167, %f8, %f163;
	add.f32 	%f169, %f161, %f168;
	setp.gt.f32 	%p6, %f160, 0f00000000;
	selp.b32 	%r40, 0, -2097152000, %p6;
	setp.lt.f32 	%p7, %f159, 0f00000000;
	selp.f32 	%f170, 0f00000000, 0f7F800000, %p7;
	abs.f32 	%f171, %f159;
	setp.gt.f32 	%p8, %f171, 0f43180000;
	cvt.rzi.s32.f32 	%r41, %f160;
	shl.b32 	%r42, %r41, 23;
	sub.s32 	%r43, %r42, %r40;
	mov.b32 	%f172, %r43;
	add.s32 	%r44, %r40, 2130706432;
	mov.b32 	%f173, %r44;
	fma.rn.f32 	%f174, %f169, 0f391FCB8E, 0f3AAF85ED;
	fma.rn.f32 	%f175, %f174, %f169, 0f3C1D9856;
	fma.rn.f32 	%f176, %f175, %f169, 0f3D6357BB;
	fma.rn.f32 	%f177, %f176, %f169, 0f3E75FDEC;
	fma.rn.f32 	%f178, %f177, %f169, 0f3F317218;
	fma.rn.f32 	%f179, %f178, %f169, 0f3F800000;
	mul.f32 	%f180, %f179, %f173;
	mul.f32 	%f181, %f180, %f172;
	selp.f32 	%f182, %f170, %f181, %p8;
	abs.f32 	%f183, %f8;
	setp.nan.f32 	%p9, %f183, %f183;
	setp.nan.f32 	%p10, %f127, %f127;
	or.pred  	%p11, %p10, %p9;
	setp.eq.f32 	%p12, %f127, 0f7F800000;
	setp.eq.f32 	%p13, %f7, 0f00000000;
	or.pred  	%p14, %p13, %p12;
	setp.eq.f32 	%p15, %f183, 0f7F800000;
	setp.eq.f32 	%p16, %f7, 0fBF800000;
	and.pred  	%p17, %p16, %p15;
	add.f32 	%f185, %f7, %f7;
	mov.b32 	%r45, %f185;
	xor.b32  	%r46, %r45, 2139095040;
	setp.lt.f32 	%p18, %f8, 0f00000000;
	selp.b32 	%r47, %r46, %r45, %p18;
	add.rn.f32 	%f186, %f7, %f8;
	mul.f32 	%f187, %f9, %f9;
	mov.f32 	%f188, 0f3FB8AA3B;
	mul.rn.f32 	%f189, %f13, %f188;
	cvt.rzi.f32.f32 	%f190, %f189;
	mov.f32 	%f191, 0f42FC0000;
	copysign.f32 	%f192, %f190, %f191;
	abs.f32 	%f193, %f190;
	setp.gt.f32 	%p19, %f193, 0f42FC0000;
	selp.f32 	%f194, %f192, %f190, %p19;
	and.b32  	%r48, %r47, 2147483647;
	selp.b32 	%r49, %r48, %r47, %p1;
	mov.b32 	%f195, %r49;
	and.b32  	%r2, %r87, 7;
	and.b32  	%r3, %r87, 3;
	and.b32  	%r4, %r87, 2147483644;
	selp.f32 	%f196, 0f3F800000, %f182, %p17;
	selp.f32 	%f197, %f195, %f196, %p14;
	selp.f32 	%f198, %f186, %f197, %p11;
	mul.f32 	%f16, %f198, 0f00000000;
	cvt.rmi.f32.f32 	%f199, %f8;
	setp.neu.f32 	%p20, %f8, %f199;
	neg.f32 	%f200, %f182;
	selp.f32 	%f201, %f182, %f200, %p1;
	selp.f32 	%f202, 0f7FFFFFFF, %f201, %p20;
	selp.f32 	%f203, 0f3F800000, %f202, %p17;
	selp.f32 	%f204, %f195, %f203, %p14;
	selp.f32 	%f205, %f186, %f204, %p11;
	mul.f32 	%f17, %f205, 0f00000000;
	and.b32  	%r5, %r87, 2147483640;
	and.b32  	%r6, %r87, 1;
	cvt.rmi.f32.f32 	%f18, %f93;
	add.f32 	%f206, %f194, 0f4B40007D;
	mov.b32 	%r50, %f206;
	shl.b32 	%r51, %r50, 23;
	mov.b32 	%f19, %r51;
	fma.rn.f32 	%f207, %f194, 0fBF317218, %f13;
	fma.rn.f32 	%f208, %f194, 0f3102E308, %f207;
	mul.f32 	%f20, %f208, 0f3FB8AA3B;
	add.f32 	%f21, %f349, 0fFBB92149;
	mul.f32 	%f22, %f10, 0f00000000;
	fma.rn.f32 	%f209, %f187, 0f3C80F082, 0fBD563CAE;
	fma.rn.f32 	%f210, %f209, %f187, 0f3E085941;
	fma.rn.f32 	%f211, %f210, %f187, 0fBEAAA9ED;
	fma.rn.f32 	%f212, %f211, %f187, 0f00000000;
	fma.rn.f32 	%f23, %f212, %f9, %f9;
	mov.f32 	%f213, 0f7BA37912;
	div.rn.f32 	%f24, %f213, %f345;
	setp.eq.f32 	%p21, %f8, 0f00000000;
	setp.eq.f32 	%p22, %f7, 0f3F800000;
	or.pred  	%p2, %p22, %p21;
	mul.f32 	%f25, %f4, 0fFA094FA4;
	add.f32 	%f26, %f2, 0fB0A4DBA8;
	add.f32 	%f27, %f1, 0fF9D790C4;
	mov.b32 	%r92, 0;
	ex2.approx.ftz.f32 	%f270, %f20;
	mul.f32 	%f271, %f270, %f19;
$L__BB0_3:
	mov.b32 	%r8, 0;
$L__BB0_4:
	setp.geu.f32 	%p23, %f365, %f27;
	setp.gtu.f32 	%p24, %f365, %f26;
	or.pred  	%p25, %p23, %p24;
	@%p25 bra 	$L__BB0_28;
	setp.lt.f32 	%p26, %f6, 0f165792F4;
	mov.f32 	%f362, %f6;
	@%p26 bra 	$L__BB0_17;
	setp.gtu.f32 	%p27, %f6, 0f21D792F4;
	@%p27 bra 	$L__BB0_13;
	mov.f32 	%f214, 0f165792F4;
	div.approx.f32 	%f215, %f6, %f214;
	cvt.rzi.f32.f32 	%f360, %f215;
	fma.rn.f32 	%f31, %f360, 0f965792F4, %f6;
	mov.b32 	%r9, %f31;
	setp.lt.u32 	%p28, %r9, 374838004;
	@%p28 bra 	$L__BB0_12;
	setp.gt.u32 	%p29, %r9, -2147483648;
	@%p29 bra 	$L__BB0_11;
	add.f32 	%f360, %f360, 0f3F800000;
	setp.ltu.f32 	%p30, %f31, 0f16D792F4;
	@%p30 bra 	$L__BB0_12;
	add.f32 	%f216, %f360, 0f3F800000;
	fma.rn.f32 	%f217, 0f165792F4, 0fC0400000, %f31;
	setp.ge.f32 	%p31, %f217, 0f00000000;
	add.f32 	%f218, %f216, 0f3F800000;
	selp.f32 	%f360, %f218, %f216, %p31;
	bra.uni 	$L__BB0_12;
$L__BB0_11:
	add.f32 	%f219, %f360, 0fBF800000;
	setp.lt.f32 	%p32, %f31, 0f965792F4;
	add.f32 	%f220, %f219, 0fBF800000;
	selp.f32 	%f360, %f220, %f219, %p32;
$L__BB0_12:
	fma.rn.f32 	%f362, %f360, 0f965792F4, %f6;
	bra.uni 	$L__BB0_17;
$L__BB0_13:
	mov.b32 	%r53, %f6;
	and.b32  	%r54, %r53, 8388607;
	or.b32  	%r94, %r54, 1065353216;
	mov.b32 	%f361, %r94;
	setp.eq.s32 	%p33, %r1, 0;
	@%p33 bra 	$L__BB0_16;
	mov.u32 	%r95, %r1;
$L__BB0_15:
	min.u32 	%r55, %r95, 192937984;
	add.s32 	%r56, %r94, %r55;
	mov.b32 	%f221, %r56;
	mul.f32 	%f222, %f221, 0f3F1800E3;
	fma.rn.f32 	%f223, %f222, 0fBFD792F4, %f221;
	fma.rn.f32 	%f224, %f223, 0f3F1800E3, %f222;
	fma.rn.f32 	%f225, %f224, 0fBFD792F4, %f221;
	mov.f32 	%f226, 0f3F1800E3;
	fma.rz.f32 	%f227, %f225, %f226, %f224;
	cvt.rzi.f32.f32 	%f228, %f227;
	fma.rn.f32 	%f361, %f228, 0fBFD792F4, %f221;
	sub.s32 	%r95, %r95, %r55;
	mov.b32 	%r94, %f361;
	setp.ne.s32 	%p34, %r95, 0;
	setp.ne.s32 	%p35, %r94, 0;
	and.pred  	%p36, %p34, %p35;
	@%p36 bra 	$L__BB0_15;
$L__BB0_16:
	mul.f32 	%f230, %f361, 0f34000000;
	mov.b32 	%r57, %f6;
	setp.gt.u32 	%p37, %r57, 2139095039;
	selp.f32 	%f231, 0f7FFFFFFF, 0f21800000, %p37;
	mul.f32 	%f362, %f231, %f230;
$L__BB0_17:
	ld.param.u32 	%r88, [_Z7computefiiffffifffffPffffffffffffffffffffffffffffff_param_7];
	setp.gt.s32 	%p38, %r88, 0;
	abs.f32 	%f232, %f362;
	setp.nan.f32 	%p39, %f232, %f232;
	copysign.f32 	%f233, %f5, %f362;
	selp.f32 	%f234, %f362, %f233, %p39;
	sub.f32 	%f235, %f67, %f234;
	fma.rn.f32 	%f236, %f235, 0f3BBB989D, 0f3F000000;
	cvt.sat.f32.f32 	%f237, %f236;
	mov.f32 	%f238, 0f4B400001;
	mov.f32 	%f239, 0f437C0000;
	fma.rm.f32 	%f240, %f237, %f239, %f238;
	add.f32 	%f241, %f240, 0fCB40007F;
	neg.f32 	%f242, %f241;
	fma.rn.f32 	%f243, %f235, 0f3FB8AA3B, %f242;
	fma.rn.f32 	%f244, %f235, 0f32A57060, %f243;
	mov.b32 	%r58, %f240;
	shl.b32 	%r59, %r58, 23;
	mov.b32 	%f245, %r59;
	ex2.approx.ftz.f32 	%f246, %f244;
	mul.f32 	%f247, %f246, %f245;
	fma.rn.f32 	%f248, %f247, 0f82454F30, %f25;
	div.rn.f32 	%f249, %f3, %f248;
	add.f32 	%f363, %f365, %f249;
	@%p38 bra 	$L__BB0_37;
$L__BB0_18:
	setp.le.f32 	%p60, %f363, %f22;
	add.f32 	%f268, %f21, %f363;
	selp.f32 	%f365, %f268, %f363, %p60;
	setp.leu.f32 	%p61, %f365, %f11;
	mov.f32 	%f364, 0f3F800000;
	@%p61 bra 	$L__BB0_28;
	ld.param.f32 	%f356, [_Z7computefiiffffifffffPffffffffffffffffffffffffffffff_param_40];
	ld.param.f32 	%f355, [_Z7computefiiffffifffffPffffffffffffffffffffffffffffff_param_39];
	setp.eq.f32 	%p62, %f93, 0f00000000;
	mov.f32 	%f272, 0f3E000000;
	div.approx.ftz.f32 	%f273, %f272, %f271;
	fma.rn.f32 	%f274, %f271, 0f40000000, %f273;
	div.rn.f32 	%f275, %f356, %f274;
	mov.f32 	%f276, 0f40800000;
	mul.rn.f32 	%f277, %f275, %f276;
	mov.f32 	%f269, 0f3F800000;
	mul.rn.f32 	%f278, %f277, %f269;
	mul.rn.f32 	%f279, %f278, %f269;
	mul.rn.f32 	%f280, %f279, %f269;
	div.rn.f32 	%f281, %f355, %f280;
	add.f32 	%f45, %f281, 0f000004EA;
	abs.f32 	%f46, %f45;
	setp.lt.f32 	%p63, %f46, 0f00800000;
	mul.f32 	%f282, %f46, 0f4B800000;
	selp.f32 	%f283, %f282, %f46, %p63;
	selp.f32 	%f284, 0fC1C00000, 0f00000000, %p63;
	mov.b32 	%r71, %f283;
	add.s32 	%r72, %r71, -1060439283;
	and.b32  	%r73, %r72, -8388608;
	sub.s32 	%r74, %r71, %r73;
	mov.b32 	%f285, %r74;
	cvt.rn.f32.s32 	%f286, %r73;
	fma.rn.f32 	%f287, %f286, 0f34000000, %f284;
	add.f32 	%f288, %f285, 0fBF800000;
	add.f32 	%f289, %f285, 0f3F800000;
	rcp.approx.ftz.f32 	%f290, %f289;
	add.f32 	%f291, %f288, %f288;
	mul.f32 	%f292, %f291, %f290;
	mul.f32 	%f293, %f292, %f292;
	sub.f32 	%f294, %f288, %f292;
	add.f32 	%f295, %f294, %f294;
	neg.f32 	%f296, %f292;
	fma.rn.f32 	%f297, %f296, %f288, %f295;
	mul.rn.f32 	%f298, %f290, %f297;
	fma.rn.f32 	%f299, %f293, 0f3A2C32E4, 0f3B52E7DB;
	fma.rn.f32 	%f300, %f299, %f293, 0f3C93BB73;
	fma.rn.f32 	%f301, %f300, %f293, 0f3DF6384F;
	mul.rn.f32 	%f302, %f301, %f293;
	fma.rn.f32 	%f303, %f292, 0f3FB8AA3B, %f287;
	sub.f32 	%f304, %f287, %f303;
	fma.rn.f32 	%f305, %f292, 0f3FB8AA3B, %f304;
	fma.rn.f32 	%f306, %f298, 0f3FB8AA3B, %f305;
	fma.rn.f32 	%f307, %f292, 0f32A55E34, %f306;
	mul.f32 	%f308, %f302, 0f40400000;
	fma.rn.f32 	%f309, %f308, %f298, %f307;
	fma.rn.f32 	%f310, %f302, %f292, %f309;
	add.rn.f32 	%f311, %f303, %f310;
	neg.f32 	%f312, %f303;
	add.rn.f32 	%f313, %f311, %f312;
	neg.f32 	%f314, %f313;
	add.rn.f32 	%f315, %f310, %f314;
	mul.rn.f32 	%f316, %f311, %f93;
	neg.f32 	%f317, %f316;
	fma.rn.f32 	%f318, %f311, %f93, %f317;
	fma.rn.f32 	%f319, %f315, %f93, %f318;
	cvt.rni.f32.f32 	%f320, %f316;
	sub.f32 	%f321, %f316, %f320;
	add.f32 	%f322, %f321, %f319;
	fma.rn.f32 	%f323, %f322, 0f391FCB8E, 0f3AAF85ED;
	fma.rn.f32 	%f324, %f323, %f322, 0f3C1D9856;
	fma.rn.f32 	%f325, %f324, %f322, 0f3D6357BB;
	fma.rn.f32 	%f326, %f325, %f322, 0f3E75FDEC;
	fma.rn.f32 	%f327, %f326, %f322, 0f3F317218;
	fma.rn.f32 	%f328, %f327, %f322, 0f3F800000;
	cvt.rzi.s32.f32 	%r75, %f320;
	setp.gt.f32 	%p64, %f320, 0f00000000;
	selp.b32 	%r76, 0, -2097152000, %p64;
	add.s32 	%r77, %r76, 2130706432;
	mov.b32 	%f329, %r77;
	mul.f32 	%f330, %f328, %f329;
	shl.b32 	%r78, %r75, 23;
	sub.s32 	%r79, %r78, %r76;
	mov.b32 	%f331, %r79;
	mul.f32 	%f332, %f330, %f331;
	abs.f32 	%f333, %f316;
	setp.gt.f32 	%p65, %f333, 0f43180000;
	setp.lt.f32 	%p66, %f316, 0f00000000;
	selp.f32 	%f334, 0f00000000, 0f7F800000, %p66;
	selp.f32 	%f47, %f334, %f332, %p65;
	setp.eq.f32 	%p67, %f45, 0f3F800000;
	or.pred  	%p68, %p62, %p67;
	@%p68 bra 	$L__BB0_27;
	setp.nan.f32 	%p69, %f15, %f15;
	setp.nan.f32 	%p70, %f46, %f46;
	or.pred  	%p71, %p70, %p69;
	@%p71 bra 	$L__BB0_26;
	setp.eq.f32 	%p72, %f45, 0f00000000;
	setp.eq.f32 	%p73, %f46, 0f7F800000;
	or.pred  	%p74, %p72, %p73;
	@%p74 bra 	$L__BB0_25;
	setp.eq.f32 	%p75, %f15, 0f7F800000;
	setp.eq.f32 	%p76, %f45, 0fBF800000;
	and.pred  	%p77, %p76, %p75;
	@%p77 bra 	$L__BB0_27;
	setp.geu.f32 	%p78, %f45, 0f00000000;
	mov.f32 	%f364, %f47;
	@%p78 bra 	$L__BB0_27;
	setp.neu.f32 	%p79, %f93, %f18;
	setp.neu.f32 	%p80, %f14, 0f3F800000;
	neg.f32 	%f336, %f47;
	selp.f32 	%f337, %f47, %f336, %p80;
	selp.f32 	%f364, 0f7FFFFFFF, %f337, %p79;
	bra.uni 	$L__BB0_27;
$L__BB0_25:
	setp.lt.f32 	%p81, %f93, 0f00000000;
	setp.neu.f32 	%p82, %f14, 0f3F800000;
	add.f32 	%f338, %f45, %f45;
	mov.b32 	%r80, %f338;
	xor.b32  	%r81, %r80, 2139095040;
	selp.b32 	%r82, %r81, %r80, %p81;
	and.b32  	%r83, %r82, 2147483647;
	selp.b32 	%r84, %r83, %r82, %p82;
	mov.b32 	%f364, %r84;
	bra.uni 	$L__BB0_27;
$L__BB0_26:
	add.rn.f32 	%f364, %f45, %f93;
$L__BB0_27:
	mul.f32 	%f339, %f364, 0fF9BEC661;
	div.rn.f32 	%f365, %f12, %f339;
$L__BB0_28:
	add.s32 	%r8, %r8, 1;
	setp.eq.s32 	%p83, %r8, %r31;
	@%p83 bra 	$L__BB0_29;
	bra.uni 	$L__BB0_4;
$L__BB0_29:
	add.s32 	%r92, %r92, 1;
	setp.eq.s32 	%p84, %r92, %r30;
	@%p84 bra 	$L__BB0_30;
	bra.uni 	$L__BB0_3;
$L__BB0_30:
	add.u64 	%rd19, %SP, 0;
	add.u64 	%rd20, %SPL, 0;
	cvt.f64.f32 	%fd1, %f365;
	st.local.f64 	[%rd20], %fd1;
	mov.u64 	%rd21, $str;
	cvta.global.u64 	%rd22, %rd21;
	{ // callseq 0, 0
	.param .b64 param0;
	st.param.b64 	[param0], %rd22;
	.param .b64 param1;
	st.param.b64 	[param1], %rd19;
	.param .b32 retval0;
	call.uni (retval0), 
	vprintf, 
	(
	param0, 
	param1
	);
	ld.param.b32 	%r85, [retval0];
	} // callseq 0
	ret;
$L__BB0_31:
	setp.eq.s32 	%p43, %r3, 0;
	mov.f32 	%f367, %f16;
	@%p43 bra 	$L__BB0_35;
	setp.eq.s32 	%p44, %r3, 1;
	mul.wide.u32 	%rd7, %r97, 4;
	add.s64 	%rd2, %rd1, %rd7;
	st.global.f32 	[%rd2], %f16;
	mov.f32 	%f367, %f16;
	@%p44 bra 	$L__BB0_35;
	setp.eq.s32 	%p45, %r3, 2;
	st.global.f32 	[%rd2+4], %f16;
	mov.f32 	%f367, %f16;
	@%p45 bra 	$L__BB0_35;
	st.global.f32 	[%rd2+8], %f16;
	mov.f32 	%f367, %f16;
$L__BB0_35:
	mul.f32 	%f366, %f367, 0f1B186BDF;
$L__BB0_36:
	ld.param.f32 	%f346, [_Z7computefiiffffifffffPffffffffffffffffffffffffffffff_param_23];
	abs.f32 	%f254, %f9;
	setp.ge.f32 	%p58, %f254, 0f3F19999A;
	setp.ge.f32 	%p59, %f254, 0f41102CB4;
	mul.f32 	%f255, %f254, 0f4038AA3B;
	ex2.approx.ftz.f32 	%f256, %f255;
	add.f32 	%f257, %f256, 0f3F800000;
	rcp.approx.ftz.f32 	%f258, %f257;
	fma.rn.f32 	%f259, %f258, 0fC0000000, 0f3F800000;
	selp.f32 	%f260, 0f3F800000, %f259, %p59;
	copysign.f32 	%f261, %f9, %f260;
	selp.f32 	%f262, %f261, %f23, %p58;
	sub.f32 	%f263, %f346, %f262;
	sub.f32 	%f264, %f24, %f263;
	cvt.rmi.f32.f32 	%f265, %f264;
	mov.f32 	%f266, 0f799A65E0;
	sub.f32 	%f267, %f266, %f265;
	add.f32 	%f363, %f366, %f267;
	bra.uni 	$L__BB0_18;
$L__BB0_37:
	@%p2 bra 	$L__BB0_42;
	setp.lt.f32 	%p40, %f7, 0f00000000;
	@%p40 bra 	$L__BB0_53;
	ld.param.u32 	%r89, [_Z7computefiiffffifffffPffffffffffffffffffffffffffffff_param_7];
	setp.lt.u32 	%p41, %r89, 4;
	mov.b32 	%r97, 0;
	@%p41 bra 	$L__BB0_31;
	mov.b32 	%r96, 0;
$L__BB0_41:
	mul.wide.u32 	%rd5, %r96, 4;
	add.s64 	%rd6, %rd1, %rd5;
	st.global.f32 	[%rd6], %f16;
	st.global.f32 	[%rd6+4], %f16;
	st.global.f32 	[%rd6+8], %f16;
	st.global.f32 	[%rd6+12], %f16;
	add.s32 	%r96, %r96, 4;
	setp.eq.s32 	%p42, %r96, %r4;
	mov.u32 	%r97, %r4;
	@%p42 bra 	$L__BB0_31;
	bra.uni 	$L__BB0_41;
$L__BB0_42:
	ld.param.u32 	%r91, [_Z7computefiiffffifffffPffffffffffffffffffffffffffffff_param_7];
	setp.lt.u32 	%p51, %r91, 8;
	mov.b32 	%r100, 0;
	@%p51 bra 	$L__BB0_45;
	mov.b32 	%r98, 0;
$L__BB0_44:
	.pragma "nounroll";
	mul.wide.u32 	%rd11, %r98, 4;
	add.s64 	%rd12, %rd1, %rd11;
	mov.b32 	%r66, 0;
	st.global.u32 	[%rd12], %r66;
	st.global.u32 	[%rd12+4], %r66;
	st.global.u32 	[%rd12+8], %r66;
	st.global.u32 	[%rd12+12], %r66;
	st.global.u32 	[%rd12+16], %r66;
	st.global.u32 	[%rd12+20], %r66;
	st.global.u32 	[%rd12+24], %r66;
	st.global.u32 	[%rd12+28], %r66;
	add.s32 	%r98, %r98, 8;
	setp.ne.s32 	%p52, %r98, %r5;
	mov.u32 	%r100, %r5;
	@%p52 bra 	$L__BB0_44;
$L__BB0_45:
	setp.eq.s32 	%p53, %r2, 0;
	mov.f32 	%f366, 0f00000000;
	@%p53 bra 	$L__BB0_36;
	add.s32 	%r67, %r2, -1;
	setp.lt.u32 	%p54, %r67, 3;
	@%p54 bra 	$L__BB0_48;
	mul.wide.u32 	%rd13, %r100, 4;
	add.s64 	%rd14, %rd1, %rd13;
	mov.b32 	%r68, 0;
	st.global.u32 	[%rd14], %r68;
	st.global.u32 	[%rd14+4], %r68;
	st.global.u32 	[%rd14+8], %r68;
	st.global.u32 	[%rd14+12], %r68;
	add.s32 	%r100, %r100, 4;
$L__BB0_48:
	setp.eq.s32 	%p55, %r3, 0;
	@%p55 bra 	$L__BB0_36;
	setp.eq.s32 	%p56, %r3, 1;
	@%p56 bra 	$L__BB0_51;
	mul.wide.u32 	%rd15, %r100, 4;
	add.s64 	%rd16, %rd1, %rd15;
	mov.b32 	%r69, 0;
	st.global.u32 	[%rd16], %r69;
	st.global.u32 	[%rd16+4], %r69;
	add.s32 	%r100, %r100, 2;
$L__BB0_51:
	setp.eq.s32 	%p57, %r6, 0;
	@%p57 bra 	$L__BB0_36;
	mul.wide.u32 	%rd17, %r100, 4;
	add.s64 	%rd18, %rd1, %rd17;
	mov.b32 	%r70, 0;
	st.global.u32 	[%rd18], %r70;
	bra.uni 	$L__BB0_36;
$L__BB0_53:
	ld.param.u32 	%r90, [_Z7computefiiffffifffffPffffffffffffffffffffffffffffff_param_7];
	setp.lt.u32 	%p46, %r90, 4;
	mov.b32 	%r103, 0;
	@%p46 bra 	$L__BB0_56;
	mov.b32 	%r102, 0;
$L__BB0_55:
	mul.wide.u32 	%rd8, %r102, 4;
	add.s64 	%rd9, %rd1, %rd8;
	st.global.f32 	[%rd9], %f17;
	st.global.f32 	[%rd9+4], %f17;
	st.global.f32 	[%rd9+8], %f17;
	st.global.f32 	[%rd9+12], %f17;
	add.s32 	%r102, %r102, 4;
	setp.ne.s32 	%p47, %r102, %r4;
	mov.u32 	%r103, %r4;
	@%p47 bra 	$L__BB0_55;
$L__BB0_56:
	setp.eq.s32 	%p48, %r3, 0;
	mov.f32 	%f367, %f17;
	@%p48 bra 	$L__BB0_35;
	setp.eq.s32 	%p49, %r3, 1;
	mul.wide.u32 	%rd10, %r103, 4;
	add.s64 	%rd3, %rd1, %rd10;
	st.global.f32 	[%rd3], %f17;
	mov.f32 	%f367, %f17;
	@%p49 bra 	$L__BB0_35;
	setp.eq.s32 	%p50, %r3, 2;
	st.global.f32 	[%rd3+4], %f17;
	mov.f32 	%f367, %f17;
	@%p50 bra 	$L__BB0_35;
	st.global.f32 	[%rd3+8], %f17;
	mov.f32 	%f367, %f17;
	bra.uni 	$L__BB0_35;

}


// ===== COMPILED SASS (sm_100) =====

	.target	sm_100

	.elftype	@"ET_EXEC"


//--------------------- .note.nv.tkinfo           --------------------------
	.section	.note.nv.tkinfo,"",@"SHT_NOTE"
	.sectionflags	@"SHF_NOTE_NV_TKINFO"
	.tkinfo
        /*0018*/ 	.word	0x00000002
        /*0030*/ 	.string	""
        /*0030*/ 	.string	"ptxas"
        /*0030*/ 	.string	"Cuda compilation tools, release 13.0, V13.0.88"
        /*0030*/ 	.string	"Build cuda_13.0.r13.0/compiler.36424714_0"
        /*0030*/ 	.string	"-arch sm_100 -m 64 "



//--------------------- .note.nv.cuinfo           --------------------------
	.section	.note.nv.cuinfo,"",@"SHT_NOTE"
	.sectionflags	@"SHF_NOTE_NV_CUINFO"
        /*0018*/ 	.short	0x0002
        /*001a*/ 	.short	0x0064
        /*001c*/ 	.short	0x0082
	.zero		2


//--------------------- .nv.info                  --------------------------
	.section	.nv.info,"",@"SHT_CUDA_INFO"
	.align	4


	//----- nvinfo : EIATTR_REGCOUNT
	.align		4
        /*0000*/ 	.byte	0x04, 0x2f
        /*0002*/ 	.short	(.L_2 - .L_1)
	.align		4
.L_1:
        /*0004*/ 	.word	index@(_Z7computefiiffffifffffPffffffffffffffffffffffffffffff)
        /*0008*/ 	.word	0x00000021


	//----- nvinfo : EIATTR_FRAME_SIZE
	.align		4
.L_2:
        /*000c*/ 	.byte	0x04, 0x11
        /*000e*/ 	.short	(.L_4 - .L_3)
	.align		4
.L_3:
        /*0010*/ 	.word	index@($__internal_0_$__cuda_sm3x_div_rn_noftz_f32_slowpath)
        /*0014*/ 	.word	0x00000008


	//----- nvinfo : EIATTR_FRAME_SIZE
	.align		4
.L_4:
        /*0018*/ 	.byte	0x04, 0x11
        /*001a*/ 	.short	(.L_6 - .L_5)
	.align		4
.L_5:
        /*001c*/ 	.word	index@(_Z7computefiiffffifffffPffffffffffffffffffffffffffffff)
        /*0020*/ 	.word	0x00000008


	//----- nvinfo : EIATTR_MIN_STACK_SIZE
	.align		4
.L_6:
        /*0024*/ 	.byte	0x04, 0x12
        /*0026*/ 	.short	(.L_8 - .L_7)
	.align		4
.L_7:
        /*0028*/ 	.word	index@(_Z7computefiiffffifffffPffffffffffffffffffffffffffffff)
        /*002c*/ 	.word	0x00000008
.L_8:


//--------------------- .nv.compat                --------------------------
	.section	.nv.compat,"",@"SHT_CUDA_COMPAT_INFO"
	.align	4
        /*0000*/ 	.byte	0x02, 0x09, 0x00, 0x00, 0x02, 0x02, 0x01, 0x00, 0x02, 0x05, 0x05, 0x00, 0x03, 0x07, 0x01, 0x01
        /*0010*/ 	.byte	0x02, 0x03, 0x00, 0x00, 0x02, 0x06, 0x01, 0x00, 0x04, 0x0b, 0x08, 0x00, 0x01, 0x00, 0x00, 0x00
        /*0020*/ 	.byte	0x00, 0x00, 0x00, 0x00


//--------------------- .nv.info._Z7computefiiffffifffffPffffffffffffffffffffffffffffff --------------------------
	.section	.nv.info._Z7computefiiffffifffffPffffffffffffffffffffffffffffff,"",@"SHT_CUDA_INFO"
	.sectionflags	@""
	.align	4


	//----- nvinfo : EIATTR_CUDA_API_VERSION
	.align		4
        /*0000*/ 	.byte	0x04, 0x37
        /*0002*/ 	.short	(.L_10 - .L_9)
.L_9:
        /*0004*/ 	.word	0x00000082


	//----- nvinfo : EIATTR_KPARAM_INFO
	.align		4
.L_10:
        /*0008*/ 	.byte	0x04, 0x17
        /*000a*/ 	.short	(.L_12 - .L_11)
.L_11:
        /*000c*/ 	.word	0x00000000
        /*0010*/ 	.short	0x002a
        /*0012*/ 	.short	0x00b0
        /*0014*/ 	.byte	0x00, 0xf0, 0x11, 0x00


	//----- nvinfo : EIATTR_KPARAM_INFO
	.align		4
.L_12:
        /*0018*/ 	.byte	0x04, 0x17
        /*001a*/ 	.short	(.L_14 - .L_13)
.L_13:
        /*001c*/ 	.word	0x00000000
        /*0020*/ 	.short	0x0029
        /*0022*/ 	.short	0x00ac
        /*0024*/ 	.byte	0x00, 0xf0, 0x11, 0x00


	//----- nvinfo : EIATTR_KPARAM_INFO
	.align		4
.L_14:
        /*0028*/ 	.byte	0x04, 0x17
        /*002a*/ 	.short	(.L_16 - .L_15)
.L_15:
        /*002c*/ 	.word	0x00000000
        /*0030*/ 	.short	0x0028
        /*0032*/ 	.short	0x00a8
        /*0034*/ 	.byte	0x00, 0xf0, 0x11, 0x00


	//----- nvinfo : EIATTR_KPARAM_INFO
	.align		4
.L_16:
        /*0038*/ 	.byte	0x04, 0x17
        /*003a*/ 	.short	(.L_18 - .L_17)
.L_17:
        /*003c*/ 	.word	0x00000000
        /*0040*/ 	.short	0x0027
        /*0042*/ 	.short	0x00a4
        /*0044*/ 	.byte	0x00, 0xf0, 0x11, 0x00


	//----- nvinfo : EIATTR_KPARAM_INFO
	.align		4
.L_18:
        /*0048*/ 	.byte	0x04, 0x17
        /*004a*/ 	.short	(.L_20 - .L_19)
.L_19:
        /*004c*/ 	.word	0x00000000
        /*0050*/ 	.short	0x0026
        /*0052*/ 	.short	0x00a0
        /*0054*/ 	.byte	0x00, 0xf0, 0x11, 0x00


	//----- nvinfo : EIATTR_KPARAM_INFO
	.align		4
.L_20:
        /*0058*/ 	.byte	0x04, 0x17
        /*005a*/ 	.short	(.L_22 - .L_21)
.L_21:
        /*005c*/ 	.word	0x00000000
        /*0060*/ 	.short	0x0025
        /*0062*/ 	.short	0x009c
        /*0064*/ 	.byte	0x00, 0xf0, 0x11, 0x00


	//----- nvinfo : EIATTR_KPARAM_INFO
	.align		4
.L_22:
        /*0068*/ 	.byte	0x04, 0x17
        /*006a*/ 	.short	(.L_24 - .L_23)
.L_23:
        /*006c*/ 	.word	0x00000000
        /*0070*/ 	.short	0x0024
        /*0072*/ 	.short	0x0098
        /*0074*/ 	.byte	0x00, 0xf0, 0x11, 0x00


	//----- nvinfo : EIATTR_KPARAM_INFO
	.align		4
.L_24:
        /*0078*/ 	.byte	0x04, 0x17
        /*007a*/ 	.short	(.L_26 - .L_25)
.L_25:
        /*007c*/ 	.word	0x00000000
        /*0080*/ 	.short	0x0023
        /*0082*/ 	.short	0x0094
        /*0084*/ 	.byte	0x00, 0xf0, 0x11, 0x00


	//----- nvinfo : EIATTR_KPARAM_INFO
	.align		4
.L_26:
        /*0088*/ 	.byte	0x04, 0x17
        /*008a*/ 	.short	(.L_28 - .L_27)
.L_27:
        /*008c*/ 	.word	0x00000000
        /*0090*/ 	.short	0x0022
        /*0092*/ 	.short	0x0090
        /*0094*/ 	.byte	0x00, 0xf0, 0x11, 0x00


	//----- nvinfo : EIATTR_KPARAM_INFO
	.align		4
.L_28:
        /*0098*/ 	.byte	0x04, 0x17
        /*009a*/ 	.short	(.L_30 - .L_29)
.L_29:
        /*009c*/ 	.word	0x00000000
        /*00a0*/ 	.short	0x0021
        /*00a2*/ 	.short	0x008c
        /*00a4*/ 	.byte	0x00, 0xf0, 0x11, 0x00


	//----- nvinfo : EIATTR_KPARAM_INFO
	.align		4
.L_30:
        /*00a8*/ 	.byte	0x04, 0x17
        /*00aa*/ 	.short	(.L_32 - .L_31)
.L_31:
        /*00ac*/ 	.word	0x00000000
        /*00b0*/ 	.short	0x0020
        /*00b2*/ 	.short	0x0088
        /*00b4*/ 	.byte	0x00, 0xf0, 0x11, 0x00


	//----- nvinfo : EIATTR_KPARAM_INFO
	.align		4
.L_32:
        /*00b8*/ 	.byte	0x04, 0x17
        /*00ba*/ 	.short	(.L_34 - .L_33)
.L_33:
        /*00bc*/ 	.word	0x00000000
        /*00c0*/ 	.short	0x001f
        /*00c2*/ 	.short	0x0084
        /*00c4*/ 	.byte	0x00, 0xf0, 0x11, 0x00


	//----- nvinfo : EIATTR_KPARAM_INFO
	.align		4
.L_34:
        /*00c8*/ 	.byte	0x04, 0x17
        /*00ca*/ 	.short	(.L_36 - .L_35)
.L_35:
        /*00cc*/ 	.word	0x00000000
        /*00d0*/ 	.short	0x001e
        /*00d2*/ 	.short	0x0080
        /*00d4*/ 	.byte	0x00, 0xf0, 0x11, 0x00


	//----- nvinfo : EIATTR_KPARAM_INFO
	.align		4
.L_36:
        /*00d8*/ 	.byte	0x04, 0x17
        /*00da*/ 	.short	(.L_38 - .L_37)
.L_37:
        /*00dc*/ 	.word	0x00000000
        /*00e0*/ 	.short	0x001d
        /*00e2*/ 	.short	0x007c
        /*00e4*/ 	.byte	0x00, 0xf0, 0x11, 0x00


	//----- nvinfo : EIATTR_KPARAM_INFO
	.align		4
.L_38:
        /*00e8*/ 	.byte	0x04, 0x17
        /*00ea*/ 	.short	(.L_40 - .L_39)
.L_39:
        /*00ec*/ 	.word	0x00000000
        /*00f0*/ 	.short	0x001c
        /*00f2*/ 	.short	0x0078
        /*00f4*/ 	.byte	0x00, 0xf0, 0x11, 0x00


	//----- nvinfo : EIATTR_KPARAM_INFO
	.align		4
.L_40:
        /*00f8*/ 	.byte	0x04, 0x17
        /*00fa*/ 	.short	(.L_42 - .L_41)
.L_41:
        /*00fc*/ 	.word	0x00000000
        /*0100*/ 	.short	0x001b
        /*0102*/ 	.short	0x0074
        /*0104*/ 	.byte	0x00, 0xf0, 0x11, 0x00


	//----- nvinfo : EIATTR_KPARAM_INFO
	.align		4
.L_42:
        /*0108*/ 	.byte	0x04, 0x17
        /*010a*/ 	.short	(.L_44 - .L_43)
.L_43:
        /*010c*/ 	.word	0x00000000
        /*0110*/ 	.short	0x001a
        /*0112*/ 	.short	0x0070
        /*0114*/ 	.byte	0x00, 0xf0, 0x11, 0x00


	//----- nvinfo : EIATTR_KPARAM_INFO
	.align		4
.L_44:
        /*0118*/ 	.byte	0x04, 0x17
        /*011a*/ 	.short	(.L_46 - .L_45)
.L_45:
        /*011c*/ 	.word	0x00000000
        /*0120*/ 	.short	0x0019
        /*0122*/ 	.short	0x006c
        /*0124*/ 	.byte	0x00, 0xf0, 0x11, 0x00


	//----- nvinfo : EIATTR_KPARAM_INFO
	.align		4
.L_46:
        /*0128*/ 	.byte	0x04, 0x17
        /*012a*/ 	.short	(.L_48 - .L_47)
.L_47:
        /*012c*/ 	.word	0x00000000
        /*0130*/ 	.short	0x0018
        /*0132*/ 	.short	0x0068
        /*0134*/ 	.byte	0x00, 0xf0, 0x11, 0x00


	//----- nvinfo : EIATTR_KPARAM_INFO
	.align		4
.L_48:
        /*0138*/ 	.byte	0x04, 0x17
        /*013a*/ 	.short	(.L_50 - .L_49)
.L_49:
        /*013c*/ 	.word	0x00000000
        /*0140*/ 	.short	0x0017
        /*0142*/ 	.short	0x0064
        /*0144*/ 	.byte	0x00, 0xf0, 0x11, 0x00


	//----- nvinfo : EIATTR_KPARAM_INFO
	.align		4
.L_50:
        /*0148*/ 	.byte	0x04, 0x17
        /*014a*/ 	.short	(.L_52 - .L_51)
.L_51:
        /*014c*/ 	.word	0x00000000
        /*0150*/ 	.short	0x0016
        /*0152*/ 	.short	0x0060
        /*0154*/ 	.byte	0x00, 0xf0, 0x11, 0x00


	//----- nvinfo : EIATTR_KPARAM_INFO
	.align		4
.L_52:
        /*0158*/ 	.byte	0x04, 0x17
        /*015a*/ 	.short	(.L_54 - .L_53)
.L_53:
        /*015c*/ 	.word	0x00000000
        /*0160*/ 	.short	0x0015
        /*0162*/ 	.short	0x005c
        /*0164*/ 	.byte	0x00, 0xf0, 0x11, 0x00


	//----- nvinfo : EIATTR_KPARAM_INFO
	.align		4
.L_54:
        /*0168*/ 	.byte	0x04, 0x17
        /*016a*/ 	.short	(.L_56 - .L_55)
.L_55:
        /*016c*/ 	.word	0x00000000
        /*0170*/ 	.short	0x0014
        /*0172*/ 	.short	0x0058
        /*0174*/ 	.byte	0x00, 0xf0, 0x11, 0x00


	//----- nvinfo : EIATTR_KPARAM_INFO
	.align		4
.L_56:
        /*0178*/ 	.byte	0x04, 0x17
        /*017a*/ 	.short	(.L_58 - .L_57)
.L_57:
        /*017c*/ 	.word	0x00000000
        /*0180*/ 	.short	0x0013
        /*0182*/ 	.short	0x0054
        /*0184*/ 	.byte	0x00, 0xf0, 0x11, 0x00


	//----- nvinfo : EIATTR_KPARAM_INFO
	.align		4
.L_58:
        /*0188*/ 	.byte	0x04, 0x17
        /*018a*/ 	.short	(.L_60 - .L_59)
.L_59:
        /*018c*/ 	.word	0x00000000
        /*0190*/ 	.short	0x0012
        /*0192*/ 	.short	0x0050
        /*0194*/ 	.byte	0x00, 0xf0, 0x11, 0x00


	//----- nvinfo : EIATTR_KPARAM_INFO
	.align		4
.L_60:
        /*0198*/ 	.byte	0x04, 0x17
        /*019a*/ 	.short	(.L_62 - .L_61)
.L_61:
        /*019c*/ 	.word	0x00000000
        /*01a0*/ 	.short	0x0011
        /*01a2*/ 	.short	0x004c
        /*01a4*/ 	.byte	0x00, 0xf0, 0x11, 0x00


	//----- nvinfo : EIATTR_KPARAM_INFO
	.align		4
.L_62:
        /*01a8*/ 	.byte	0x04, 0x17
        /*01aa*/ 	.short	(.L_64 - .L_63)
.L_63:
        /*01ac*/ 	.word	0x00000000
        /*01b0*/ 	.short	0x0010
        /*01b2*/ 	.short	0x0048
        /*01b4*/ 	.byte	0x00, 0xf0, 0x11, 0x00


	//----- nvinfo : EIATTR_KPARAM_INFO
	.align		4
.L_64:
        /*01b8*/ 	.byte	0x04, 0x17
        /*01ba*/ 	.short	(.L_66 - .L_65)
.L_65:
        /*01bc*/ 	.word	0x00000000
        /*01c0*/ 	.short	0x000f
        /*01c2*/ 	.short	0x0044
        /*01c4*/ 	.byte	0x00, 0xf0, 0x11, 0x00


	//----- nvinfo : EIATTR_KPARAM_INFO
	.align		4
.L_66:
        /*01c8*/ 	.byte	0x04, 0x17
        /*01ca*/ 	.short	(.L_68 - .L_67)
.L_67:
        /*01cc*/ 	.word	0x00000000
        /*01d0*/ 	.short	0x000e
        /*01d2*/ 	.short	0x0040
        /*01d4*/ 	.byte	0x00, 0xf0, 0x11, 0x00


	//----- nvinfo : EIATTR_KPARAM_INFO
	.align		4
.L_68:
        /*01d8*/ 	.byte	0x04, 0x17
        /*01da*/ 	.short	(.L_70 - .L_69)
.L_69:
        /*01dc*/ 	.word	0x00000000
        /*01e0*/ 	.short	0x000d
        /*01e2*/ 	.short	0x0038
        /*01e4*/ 	.byte	0x00, 0xf5, 0x21, 0x00


	//----- nvinfo : EIATTR_KPARAM_INFO
	.align		4
.L_70:
        /*01e8*/ 	.byte	0x04, 0x17
        /*01ea*/ 	.short	(.L_72 - .L_71)
.L_71:
        /*01ec*/ 	.word	0x00000000
        /*01f0*/ 	.short	0x000c
        /*01f2*/ 	.short	0x0030
        /*01f4*/ 	.byte	0x00, 0xf0, 0x11, 0x00


	//----- nvinfo : EIATTR_KPARAM_INFO
	.align		4
.L_72:
        /*01f8*/ 	.byte	0x04, 0x17
        /*01fa*/ 	.short	(.L_74 - .L_73)
.L_73:
        /*01fc*/ 	.word	0x00000000
        /*0200*/ 	.short	0x000b
        /*0202*/ 	.short	0x002c
        /*0204*/ 	.byte	0x00, 0xf0, 0x11, 0x00


	//----- nvinfo : EIATTR_KPARAM_INFO
	.align		4
.L_74:
        /*0208*/ 	.byte	0x04, 0x17
        /*020a*/ 	.short	(.L_76 - .L_75)
.L_75:
        /*020c*/ 	.word	0x00000000
        /*0210*/ 	.short	0x000a
        /*0212*/ 	.short	0x0028
        /*0214*/ 	.byte	0x00, 0xf0, 0x11, 0x00


	//----- nvinfo : EIATTR_KPARAM_INFO
	.align		4
.L_76:
        /*0218*/ 	.byte	0x04, 0x17
        /*021a*/ 	.short	(.L_78 - .L_77)
.L_77:
        /*021c*/ 	.word	0x00000000
        /*0220*/ 	.short	0x0009
        /*0222*/ 	.short	0x0024
        /*0224*/ 	.byte	0x00, 0xf0, 0x11, 0x00


	//----- nvinfo : EIATTR_KPARAM_INFO
	.align		4
.L_78:
        /*0228*/ 	.byte	0x04, 0x17
        /*022a*/ 	.short	(.L_80 - .L_79)
.L_79:
        /*022c*/ 	.word	0x00000000
        /*0230*/ 	.short	0x0008
        /*0232*/ 	.short	0x0020
        /*0234*/ 	.byte	0x00, 0xf0, 0x11, 0x00


	//----- nvinfo : EIATTR_KPARAM_INFO
	.align		4
.L_80:
        /*0238*/ 	.byte	0x04, 0x17
        /*023a*/ 	.short	(.L_82 - .L_81)
.L_81:
        /*023c*/ 	.word	0x00000000
        /*0240*/ 	.short	0x0007
        /*0242*/ 	.short	0x001c
        /*0244*/ 	.byte	0x00, 0xf0, 0x11, 0x00


	//----- nvinfo : EIATTR_KPARAM_INFO
	.align		4
.L_82:
        /*0248*/ 	.byte	0x04, 0x17
        /*024a*/ 	.short	(.L_84 - .L_83)
.L_83:
        /*024c*/ 	.word	0x00000000
        /*0250*/ 	.short	0x0006
        /*0252*/ 	.short	0x0018
        /*0254*/ 	.byte	0x00, 0xf0, 0x11, 0x00


	//----- nvinfo : EIATTR_KPARAM_INFO
	.align		4
.L_84:
        /*0258*/ 	.byte	0x04, 0x17
        /*025a*/ 	.short	(.L_86 - .L_85)
.L_85:
        /*025c*/ 	.word	0x00000000
        /*0260*/ 	.short	0x0005
        /*0262*/ 	.short	0x0014
        /*0264*/ 	.byte	0x00, 0xf0, 0x11, 0x00


	//----- nvinfo : EIATTR_KPARAM_INFO
	.align		4
.L_86:
        /*0268*/ 	.byte	0x04, 0x17
        /*026a*/ 	.short	(.L_88 - .L_87)
.L_87:
        /*026c*/ 	.word	0x00000000
        /*0270*/ 	.short	0x0004
        /*0272*/ 	.short	0x0010
        /*0274*/ 	.byte	0x00, 0xf0, 0x11, 0x00


	//----- nvinfo : EIATTR_KPARAM_INFO
	.align		4
.L_88:
        /*0278*/ 	.byte	0x04, 0x17
        /*027a*/ 	.short	(.L_90 - .L_89)
.L_89:
        /*027c*/ 	.word	0x00000000
        /*0280*/ 	.short	0x0003
        /*0282*/ 	.short	0x000c
        /*0284*/ 	.byte	0x00, 0xf0, 0x11, 0x00


	//----- nvinfo : EIATTR_KPARAM_INFO
	.align		4
.L_90:
        /*0288*/ 	.byte	0x04, 0x17
        /*028a*/ 	.short	(.L_92 - .L_91)
.L_91:
        /*028c*/ 	.word	0x00000000
        /*0290*/ 	.short	0x0002
        /*0292*/ 	.short	0x0008
        /*0294*/ 	.byte	0x00, 0xf0, 0x11, 0x00


	//----- nvinfo : EIATTR_KPARAM_INFO
	.align		4
.L_92:
        /*0298*/ 	.byte	0x04, 0x17
        /*029a*/ 	.short	(.L_94 - .L_93)
.L_93:
        /*029c*/ 	.word	0x00000000
        /*02a0*/ 	.short	0x0001
        /*02a2*/ 	.short	0x0004
        /*02a4*/ 	.byte	0x00, 0xf0, 0x11, 0x00


	//----- nvinfo : EIATTR_KPARAM_INFO
	.align		4
.L_94:
        /*02a8*/ 	.byte	0x04, 0x17
        /*02aa*/ 	.short	(.L_96 - .L_95)
.L_95:
        /*02ac*/ 	.word	0x00000000
        /*02b0*/ 	.short	0x0000
        /*02b2*/ 	.short	0x0000
        /*02b4*/ 	.byte	0x00, 0xf0, 0x11, 0x00


	//----- nvinfo : EIATTR_SPARSE_MMA_MASK
	.align		4
.L_96:
        /*02b8*/ 	.byte	0x03, 0x50
        /*02ba*/ 	.short	0x0000


	//----- nvinfo : EIATTR_MAXREG_COUNT
	.align		4
        /*02bc*/ 	.byte	0x03, 0x1b
        /*02be*/ 	.short	0x00ff


	//----- nvinfo : EIATTR_EXTERNS
	.align		4
        /*02c0*/ 	.byte	0x04, 0x0f
        /*02c2*/ 	.short	(.L_98 - .L_97)


	//   ....[0]....
	.align		4
.L_97:
        /*02c4*/ 	.word	index@(vprintf)


	//----- nvinfo : EIATTR_MERCURY_ISA_VERSION
	.align		4
.L_98:
        /*02c8*/ 	.byte	0x03, 0x5f
        /*02ca*/ 	.short	0x0101


	//----- nvinfo : EIATTR_VRC_CTA_INIT_COUNT
	.align		4
        /*02cc*/ 	.byte	0x02, 0x4a
	.zero		1
	.zero		1


	//----- nvinfo : EIATTR_SYSCALL_OFFSETS
	.align		4
        /*02d0*/ 	.byte	0x04, 0x46
        /*02d2*/ 	.short	(.L_100 - .L_99)


	//   ....[0]....
.L_99:
        /*02d4*/ 	.word	0x000035f0


	//----- nvinfo : EIATTR_EXIT_INSTR_OFFSETS
	.align		4
.L_100:
        /*02d8*/ 	.byte	0x04, 0x1c
        /*02da*/ 	.short	(.L_102 - .L_101)


	//   ....[0]....
.L_101:
        /*02dc*/ 	.word	0x00003600


	//----- nvinfo : EIATTR_INDIRECT_BRANCH_TARGETS
	.align		4
.L_102:
        /*02e0*/ 	.byte	0x04, 0x34
        /*02e2*/ 	.short	(.L_104 - .L_103)


	//   ....[0]....
.L_103:
        /*02e4*/ 	.word	.L_x_58@srel
        /*02e8*/ 	.short	0x0
        /*02ea*/ 	.short	0x0
        /*02ec*/ 	.word	0x3
        /*02f0*/ 	.word	.L_x_37@srel
        /*02f4*/ 	.word	.L_x_60@srel
        /*02f8*/ 	.word	.L_x_61@srel


	//----- nvinfo : EIATTR_CRS_STACK_SIZE
	.align		4
.L_104:
        /*02fc*/ 	.byte	0x04, 0x1e
        /*02fe*/ 	.short	(.L_106 - .L_105)
.L_105:
        /*0300*/ 	.word	0x00000000


	//----- nvinfo : EIATTR_CBANK_PARAM_SIZE
	.align		4
.L_106:
        /*0304*/ 	.byte	0x03, 0x19
        /*0306*/ 	.short	0x00b4


	//----- nvinfo : EIATTR_PARAM_CBANK
	.align		4
        /*0308*/ 	.byte	0x04, 0x0a
        /*030a*/ 	.short	(.L_108 - .L_107)
	.align		4
.L_107:
        /*030c*/ 	.word	index@(.nv.constant0._Z7computefiiffffifffffPffffffffffffffffffffffffffffff)
        /*0310*/ 	.short	0x0380
        /*0312*/ 	.short	0x00b4


	//----- nvinfo : EIATTR_SW_WAR
	.align		4
.L_108:
        /*0314*/ 	.byte	0x04, 0x36
        /*0316*/ 	.short	(.L_110 - .L_109)
.L_109:
        /*0318*/ 	.word	0x00000008
.L_110:


//--------------------- .nv.callgraph             --------------------------
	.section	.nv.callgraph,"",@"SHT_CUDA_CALLGRAPH"
	.align	4
	.sectionentsize	8
	.align		4
        /*0000*/ 	.word	0x00000000
	.align		4
        /*0004*/ 	.word	0xffffffff
	.align		4
        /*0008*/ 	.word	index@(_Z7computefiiffffifffffPffffffffffffffffffffffffffffff)
	.align		4
        /*000c*/ 	.word	index@(vprintf)
	.align		4
        /*0010*/ 	.word	0x00000000
	.align		4
        /*0014*/ 	.word	0xfffffffe
	.align		4
        /*0018*/ 	.word	0x00000000
	.align		4
        /*001c*/ 	.word	0xfffffffd
	.align		4
        /*0020*/ 	.word	0x00000000
	.align		4
        /*0024*/ 	.word	0xfffffffc


//--------------------- .nv.constant4             --------------------------
	.section	.nv.constant4,"a",@progbits
	.align	8
	.align		8
.nv.constant4:
        /*0000*/ 	.dword	vprintf
	.align		8
        /*0008*/ 	.dword	$str


//--------------------- .nv.constant2._Z7computefiiffffifffffPffffffffffffffffffffffffffffff --------------------------
	.section	.nv.constant2._Z7computefiiffffifffffPffffffffffffffffffffffffffffff,"a",@progbits
	.sectionflags	@""
	.align	4
.nv.constant2._Z7computefiiffffifffffPffffffffffffffffffffffffffffff:
        /*0000*/ 	.byte	0x30, 0x2b, 0x00, 0x00, 0xc0, 0x2a, 0x00, 0x00, 0x30, 0x2a, 0x00, 0x00


//--------------------- .text._Z7computefiiffffifffffPffffffffffffffffffffffffffffff --------------------------
	.section	.text._Z7computefiiffffifffffPffffffffffffffffffffffffffffff,"ax",@progbits
	.align	128
        .global         _Z7computefiiffffifffffPffffffffffffffffffffffffffffff
        .type           _Z7computefiiffffifffffPffffffffffffffffffffffffffffff,@function
        .size           _Z7computefiiffffifffffPffffffffffffffffffffffffffffff,(.L_x_62 - _Z7computefiiffffifffffPffffffffffffffffffffffffffffff)
        .other          _Z7computefiiffffifffffPffffffffffffffffffffffffffffff,@"STO_CUDA_ENTRY STV_DEFAULT"
_Z7computefiiffffifffffPffffffffffffffffffffffffffffff:
.text._Z7computefiiffffifffffPffffffffffffffffffffffffffffff:
[----:B------:R-:W0:Y:S01]  /*0000*/  LDC R1, c[0x0][0x37c] ;  /* 0x0000df00ff017b82 */ /* 0x000e220000000800 */
[----:B------:R-:W1:Y:S01]  /*0010*/  LDCU UR4, c[0x0][0x2f8] ;  /* 0x00005f00ff0477ac */ /* 0x000e620008000800 */
[----:B0-----:R-:W-:Y:S01]  /*0020*/  IADD3 R1, PT, PT, R1, -0x8, RZ ;  /* 0xfffffff801017810 */ /* 0x001fe20007ffe0ff */
[----:B------:R-:W0:Y:S03]  /*0030*/  LDCU UR5, c[0x0][0x2fc] ;  /* 0x00005f80ff0577ac */ /* 0x000e260008000800 */
[----:B------:R-:W-:Y:S01]  /*0040*/  R2UR UR12, R1 ;  /* 0x00000000010c72ca */ /* 0x000fe200000e0000 */
[----:B------:R-:W2:Y:S01]  /*0050*/  LDCU UR6, c[0x0][0x384] ;  /* 0x00007080ff0677ac */ /* 0x000ea20008000800 */
[----:B------:R-:W3:Y:S11]  /*0060*/  LDCU UR7, c[0x0][0x380] ;  /* 0x00007000ff0777ac */ /* 0x000ef60008000800 */
[----:B-1----:R-:W-:-:S04]  /*0070*/  UIADD3 UR12, UP0, UPT, UR12, UR4, URZ ;  /* 0x000000040c0c7290 */ /* 0x002fc8000ff1e0ff */
[----:B0-----:R-:W-:Y:S02]  /*0080*/  UIADD3.X UR13, UPT, UPT, URZ, UR5, URZ, UP0, !UPT ;  /* 0x00000005ff0d7290 */ /* 0x001fe400087fe4ff */
[----:B--2---:R-:W-:Y:S01]  /*0090*/  UISETP.GE.AND UP0, UPT, UR6, 0x1, UPT ;  /* 0x000000010600788c */ /* 0x004fe2000bf06270 */
[----:B---3--:R-:W-:-:S08]  /*00a0*/  MOV R19, UR7 ;  /* 0x0000000700137c02 */ /* 0x008fd00008000f00 */
[----:B------:R-:W-:Y:S05]  /*00b0*/  BRA.U !UP0, `(.L_x_0) ;  /* 0x0000003508247547 */ /* 0x000fea000b800000 */
[----:B------:R-:W0:Y:S08]  /*00c0*/  LDC R5, c[0x0][0x390] ;  /* 0x0000e400ff057b82 */ /* 0x000e300000000800 */
[----:B------:R-:W1:Y:S01]  /*00d0*/  LDC.64 R6, c[0x0][0x388] ;  /* 0x0000e200ff067b82 */ /* 0x000e620000000a00 */
[----:B0-----:R-:W0:Y:S01]  /*00e0*/  MUFU.RCP R0, R5 ;  /* 0x0000000500007308 */ /* 0x001e220000001000 */
[----:B-1----:R-:W-:Y:S01]  /*00f0*/  FMUL R16, R7, 1.41619993600000000000e+09 ;  /* 0x4ea8d2fe07107820 */ /* 0x002fe20000400000 */
[----:B------:R-:W-:-:S06]  /*0100*/  ISETP.GE.AND P2, PT, R6, 0x1, PT ;  /* 0x000000010600780c */ /* 0x000fcc0003f46270 */
[----:B------:R-:W1:Y:S01]  /*0110*/  FCHK P0, R16, R5 ;  /* 0x0000000510007302 */ /* 0x000e620000000000 */
[----:B0-----:R-:W-:-:S04]  /*0120*/  FFMA R3, R0, -R5, 1 ;  /* 0x3f80000000037423 */ /* 0x001fc80000000805 */
[----:B------:R-:W-:-:S04]  /*0130*/  FFMA R3, R0, R3, R0 ;  /* 0x0000000300037223 */ /* 0x000fc80000000000 */
[----:B------:R-:W-:-:S04]  /*0140*/  FFMA R18, R16, R3, RZ ;  /* 0x0000000310127223 */ /* 0x000fc800000000ff */
[----:B------:R-:W-:-:S04]  /*0150*/  FFMA R0, R18, -R5, R16 ;  /* 0x8000000512007223 */ /* 0x000fc80000000010 */
[----:B------:R-:W-:Y:S01]  /*0160*/  FFMA R18, R3, R0, R18 ;  /* 0x0000000003127223 */ /* 0x000fe20000000012 */
[----:B-1----:R-:W-:Y:S06]  /*0170*/  @!P0 BRA `(.L_x_1) ;  /* 0x0000000000108947 */ /* 0x002fec0003800000 */
[----:B------:R-:W0:Y:S01]  /*0180*/  LDC R17, c[0x0][0x390] ;  /* 0x0000e400ff117b82 */ /* 0x000e220000000800 */
[----:B------:R-:W-:-:S07]  /*0190*/  MOV R21, 0x1b0 ;  /* 0x000001b000157802 */ /* 0x000fce0000000f00 */
[----:B0-----:R-:W-:Y:S05]  /*01a0*/  CALL.REL.NOINC `($__internal_0_$__cuda_sm3x_div_rn_noftz_f32_slowpath) ;  /* 0x0000003400187944 */ /* 0x001fea0003c00000 */
[----:B------:R-:W-:-:S07]  /*01b0*/  MOV R18, R20 ;  /* 0x0000001400127202 */ /* 0x000fce0000000f00 */
.L_x_1:
[----:B------:R-:W0:Y:S01]  /*01c0*/  LDC R4, c[0x0][0x394] ;  /* 0x0000e500ff047b82 */ /* 0x000e220000000800 */
[----:B------:R-:W-:Y:S02]  /*01d0*/  UMOV UR4, 0x2679f97 ;  /* 0x02679f9700047882 */ /* 0x000fe40000000000 */
[----:B------:R-:W-:Y:S01]  /*01e0*/  MOV R5, UR4 ;  /* 0x0000000400057c02 */ /* 0x000fe20008000f00 */
[----:B0-----:R-:W0:Y:S08]  /*01f0*/  MUFU.RCP R0, R4 ;  /* 0x0000000400007308 */ /* 0x001e300000001000 */
[----:B------:R-:W1:Y:S01]  /*0200*/  FCHK P0, R5, R4 ;  /* 0x0000000405007302 */ /* 0x000e620000000000 */
[----:B0-----:R-:W-:-:S04]  /*0210*/  FFMA R3, R0, -R4, 1 ;  /* 0x3f80000000037423 */ /* 0x001fc80000000804 */
[----:B------:R-:W-:-:S04]  /*0220*/  FFMA R0, R0, R3, R0 ;  /* 0x0000000300007223 */ /* 0x000fc80000000000 */
[----:B------:R-:W-:-:S04]  /*0230*/  FFMA R3, R0, 1.7016999729004768217e-37, RZ ;  /* 0x02679f9700037823 */ /* 0x000fc800000000ff */
[----:B------:R-:W-:-:S04]  /*0240*/  FFMA R2, R3, -R4, 1.7016999729004768217e-37 ;  /* 0x02679f9703027423 */ /* 0x000fc80000000804 */
[----:B------:R-:W-:Y:S01]  /*0250*/  FFMA R16, R0, R2, R3 ;  /* 0x0000000200107223 */ /* 0x000fe20000000003 */
[----:B-1----:R-:W-:Y:S06]  /*0260*/  @!P0 BRA `(.L_x_2) ;  /* 0x0000000000148947 */ /* 0x002fec0003800000 */
[----:B------:R-:W0:Y:S01]  /*0270*/  LDC R17, c[0x0][0x394] ;  /* 0x0000e500ff117b82 */ /* 0x000e220000000800 */
[----:B------:R-:W-:Y:S01]  /*0280*/  HFMA2 R16, -RZ, RZ, 3.6656856536865234375e-05, -0.007411956787109375 ;  /* 0x02679f97ff107431 */ /* 0x000fe200000001ff */
[----:B------:R-:W-:-:S07]  /*0290*/  MOV R21, 0x2b0 ;  /* 0x000002b000157802 */ /* 0x000fce0000000f00 */
[----:B0-----:R-:W-:Y:S05]  /*02a0*/  CALL.REL.NOINC `($__internal_0_$__cuda_sm3x_div_rn_noftz_f32_slowpath) ;  /* 0x0000003000d87944 */ /* 0x001fea0003c00000 */
[----:B------:R-:W-:-:S07]  /*02b0*/  MOV R16, R20 ;  /* 0x0000001400107202 */ /* 0x000fce0000000f00 */
.L_x_2:
[----:B------:R-:W0:Y:S02]  /*02c0*/  LDC R17, c[0x0][0x398] ;  /* 0x0000e600ff117b82 */ /* 0x000e240000000800 */
[----:B0-----:R-:W-:-:S04]  /*02d0*/  FADD R17, R17, 1.8187999925075374889e-35 ;  /* 0x05c1687211117421 */ /* 0x001fc80000000000 */
[----:B------:R-:W0:Y:S08]  /*02e0*/  MUFU.RCP R0, R17 ;  /* 0x0000001100007308 */ /* 0x000e300000001000 */
[----:B------:R-:W1:Y:S01]  /*02f0*/  FCHK P0, R16, R17 ;  /* 0x0000001110007302 */ /* 0x000e620000000000 */
[----:B0-----:R-:W-:-:S04]  /*0300*/  FFMA R3, -R17, R0, 1 ;  /* 0x3f80000011037423 */ /* 0x001fc80000000100 */
[----:B------:R-:W-:-:S04]  /*0310*/  FFMA R0, R0, R3, R0 ;  /* 0x0000000300007223 */ /* 0x000fc80000000000 */
[----:B------:R-:W-:-:S04]  /*0320*/  FFMA R3, R0, R16, RZ ;  /* 0x0000001000037223 */ /* 0x000fc800000000ff */
[----:B------:R-:W-:-:S04]  /*0330*/  FFMA R4, -R17, R3, R16 ;  /* 0x0000000311047223 */ /* 0x000fc80000000110 */
[----:B------:R-:W-:Y:S01]  /*0340*/  FFMA R4, R0, R4, R3 ;  /* 0x0000000400047223 */ /* 0x000fe20000000003 */
[----:B-1----:R-:W-:Y:S06]  /*0350*/  @!P0 BRA `(.L_x_3) ;  /* 0x00000000000c8947 */ /* 0x002fec0003800000 */
[----:B------:R-:W-:-:S07]  /*0360*/  MOV R21, 0x380 ;  /* 0x0000038000157802 */ /* 0x000fce0000000f00 */
[----:B------:R-:W-:Y:S05]  /*0370*/  CALL.REL.NOINC `($__internal_0_$__cuda_sm3x_div_rn_noftz_f32_slowpath) ;  /* 0x0000003000a47944 */ /* 0x000fea0003c00000 */
[----:B------:R-:W-:-:S07]  /*0380*/  IMAD.MOV.U32 R4, RZ, RZ, R20 ;  /* 0x000000ffff047224 */ /* 0x000fce00078e0014 */
.L_x_3:
[----:B------:R-:W0:Y:S02]  /*0390*/  LDC.64 R6, c[0x0][0x3a0] ;  /* 0x0000e800ff067b82 */ /* 0x000e240000000a00 */
[----:B0-----:R-:W0:Y:S08]  /*03a0*/  MUFU.RCP R0, R7 ;  /* 0x0000000700007308 */ /* 0x001e300000001000 */
        /* <DEDUP_REMOVED lines=9> */
[----:B------:R-:W1:Y:S02]  /*0440*/  LDC R17, c[0x0][0x3a4] ;  /* 0x0000e900ff117b82 */ /* 0x000e640000000800 */
[----:B01----:R-:W-:Y:S05]  /*0450*/  CALL.REL.NOINC `($__internal_0_$__cuda_sm3x_div_rn_noftz_f32_slowpath) ;  /* 0x00000030006c7944 */ /* 0x003fea0003c00000 */
[----:B------:R-:W-:-:S07]  /*0460*/  MOV R27, R20 ;  /* 0x00000014001b7202 */ /* 0x000fce0000000f00 */
.L_x_4:
[----:B------:R-:W0:Y:S01]  /*0470*/  LDC R6, c[0x0][0x3a8] ;  /* 0x0000ea00ff067b82 */ /* 0x000e220000000800 */
[----:B------:R-:W-:Y:S02]  /*0480*/  UMOV UR4, 0x7a13fd0c ;  /* 0x7a13fd0c00047882 */ /* 0x000fe40000000000 */
[----:B------:R-:W-:Y:S01]  /*0490*/  MOV R7, UR4 ;  /* 0x0000000400077c02 */ /* 0x000fe20008000f00 */
[----:B0-----:R-:W0:Y:S08]  /*04a0*/  MUFU.RCP R0, R6 ;  /* 0x0000000600007308 */ /* 0x001e300000001000 */
[----:B------:R-:W1:Y:S01]  /*04b0*/  FCHK P0, R7, R6 ;  /* 0x0000000607007302 */ /* 0x000e620000000000 */
[----:B0-----:R-:W-:-:S04]  /*04c0*/  FFMA R3, R0, -R6, 1 ;  /* 0x3f80000000037423 */ /* 0x001fc80000000806 */
[----:B------:R-:W-:-:S04]  /*04d0*/  FFMA R0, R0, R3, R0 ;  /* 0x0000000300007223 */ /* 0x000fc80000000000 */
[----:B------:R-:W-:-:S04]  /*04e0*/  FFMA R5, R0, 1.92100009643073426296e+35, RZ ;  /* 0x7a13fd0c00057823 */ /* 0x000fc800000000ff */
[----:B------:R-:W-:-:S04]  /*04f0*/  FFMA R2, R5, -R6, 1.92100009643073426296e+35 ;  /* 0x7a13fd0c05027423 */ /* 0x000fc80000000806 */
[----:B------:R-:W-:Y:S01]  /*0500*/  FFMA R5, R0, R2, R5 ;  /* 0x0000000200057223 */ /* 0x000fe20000000005 */
[----:B-1----:R-:W-:Y:S06]  /*0510*/  @!P0 BRA `(.L_x_5) ;  /* 0x0000000000148947 */ /* 0x002fec0003800000 */
[----:B------:R-:W0:Y:S01]  /*0520*/  LDC R17, c[0x0][0x3a8] ;  /* 0x0000ea00ff117b82 */ /* 0x000e220000000800 */
[----:B------:R-:W-:Y:S02]  /*0530*/  MOV R16, 0x7a13fd0c ;  /* 0x7a13fd0c00107802 */ /* 0x000fe40000000f00 */
[----:B------:R-:W-:-:S07]  /*0540*/  MOV R21, 0x560 ;  /* 0x0000056000157802 */ /* 0x000fce0000000f00 */
[----:B0-----:R-:W-:Y:S05]  /*0550*/  CALL.REL.NOINC `($__internal_0_$__cuda_sm3x_div_rn_noftz_f32_slowpath) ;  /* 0x00000030002c7944 */ /* 0x001fea0003c00000 */
[----:B------:R-:W-:-:S07]  /*0560*/  MOV R5, R20 ;  /* 0x0000001400057202 */ /* 0x000fce0000000f00 */
.L_x_5:
[----:B------:R-:W0:Y:S08]  /*0570*/  LDC.64 R8, c[0x0][0x3c8] ;  /* 0x0000f200ff087b82 */ /* 0x000e300000000a00 */
[----:B------:R-:W1:Y:S01]  /*0580*/  LDC.64 R6, c[0x0][0x3c0] ;  /* 0x0000f000ff067b82 */ /* 0x000e620000000a00 */
[----:B0-----:R-:W0:Y:S08]  /*0590*/  MUFU.RCP R0, R9 ;  /* 0x0000000900007308 */ /* 0x001e300000001000 */
[----:B------:R-:W2:Y:S01]  /*05a0*/  FCHK P0, R8, R9 ;  /* 0x0000000908007302 */ /* 0x000ea20000000000 */
[----:B0-----:R-:W-:-:S04]  /*05b0*/  FFMA R3, R0, -R9, 1 ;  /* 0x3f80000000037423 */ /* 0x001fc80000000809 */
[----:B------:R-:W-:Y:S01]  /*05c0*/  FFMA R3, R0, R3, R0 ;  /* 0x0000000300037223 */ /* 0x000fe20000000000 */
[----:B-1----:R-:W-:-:S03]  /*05d0*/  FADD R0, R6, 1.9197788961249993872e-43 ;  /* 0x0000008906007421 */ /* 0x002fc60000000000 */
[----:B------:R-:W-:Y:S01]  /*05e0*/  FFMA R2, R3, R8, RZ ;  /* 0x0000000803027223 */ /* 0x000fe200000000ff */
[----:B------:R-:W-:-:S03]  /*05f0*/  FADD R0, R0, -R7 ;  /* 0x8000000700007221 */ /* 0x000fc60000000000 */
[----:B------:R-:W-:-:S04]  /*0600*/  FFMA R6, R2, -R9, R8 ;  /* 0x8000000902067223 */ /* 0x000fc80000000008 */
[----:B------:R-:W-:Y:S01]  /*0610*/  FFMA R3, R3, R6, R2 ;  /* 0x0000000603037223 */ /* 0x000fe20000000002 */
[----:B--2---:R-:W-:Y:S06]  /*0620*/  @!P0 BRA `(.L_x_6) ;  /* 0x0000000000148947 */ /* 0x004fec0003800000 */
[----:B------:R-:W0:Y:S01]  /*0630*/  LDC R16, c[0x0][0x3c8] ;  /* 0x0000f200ff107b82 */ /* 0x000e220000000800 */
[----:B------:R-:W-:-:S07]  /*0640*/  MOV R21, 0x670 ;  /* 0x0000067000157802 */ /* 0x000fce0000000f00 */
[----:B------:R-:W1:Y:S02]  /*0650*/  LDC R17, c[0x0][0x3cc] ;  /* 0x0000f300ff117b82 */ /* 0x000e640000000800 */
[----:B01----:R-:W-:Y:S05]  /*0660*/  CALL.REL.NOINC `($__internal_0_$__cuda_sm3x_div_rn_noftz_f32_slowpath) ;  /* 0x0000002c00e87944 */ /* 0x003fea0003c00000 */
[----:B------:R-:W-:-:S07]  /*0670*/  MOV R3, R20 ;  /* 0x0000001400037202 */ /* 0x000fce0000000f00 */
.L_x_6:
[----:B------:R-:W0:Y:S01]  /*0680*/  LDC.64 R8, c[0x0][0x3d8] ;  /* 0x0000f600ff087b82 */ /* 0x000e220000000a00 */
[----:B------:R-:W-:-:S04]  /*0690*/  FADD R0, R0, -R3 ;  /* 0x8000000300007221 */ /* 0x000fc80000000000 */
[----:B------:R-:W-:-:S05]  /*06a0*/  FMUL R0, R0, -109460 ;  /* 0xc7d5ca0000007820 */ /* 0x000fca0000400000 */
[----:B------:R-:W-:Y:S01]  /*06b0*/  R2UR UR20, R0 ;  /* 0x00000000001472ca */ /* 0x000fe200000e0000 */
        /* <DEDUP_REMOVED lines=12> */
[----:B------:R-:W-:-:S07]  /*0780*/  IMAD.MOV.U32 R17, RZ, RZ, R20 ;  /* 0x000000ffff117224 */ /* 0x000fce00078e0014 */
.L_x_7:
[----:B------:R-:W0:Y:S01]  /*0790*/  MUFU.RCP R0, R17 ;  /* 0x0000001100007308 */ /* 0x000e220000001000 */
[----:B------:R-:W-:Y:S02]  /*07a0*/  UMOV UR4, 0x582e702 ;  /* 0x0582e70200047882 */ /* 0x000fe40000000000 */
[----:B------:R-:W-:-:S05]  /*07b0*/  MOV R6, UR4 ;  /* 0x0000000400067c02 */ /* 0x000fca0008000f00 */
[----:B------:R-:W1:Y:S01]  /*07c0*/  FCHK P0, R6, R17 ;  /* 0x0000001106007302 */ /* 0x000e620000000000 */
[----:B0-----:R-:W-:-:S04]  /*07d0*/  FFMA R3, R0, -R17, 1 ;  /* 0x3f80000000037423 */ /* 0x001fc80000000811 */
[----:B------:R-:W-:-:S04]  /*07e0*/  FFMA R0, R0, R3, R0 ;  /* 0x0000000300007223 */ /* 0x000fc80000000000 */
[----:B------:R-:W-:-:S04]  /*07f0*/  FFMA R2, R0, 1.23100001168610289e-35, RZ ;  /* 0x0582e70200027823 */ /* 0x000fc800000000ff */
[----:B------:R-:W-:-:S04]  /*0800*/  FFMA R3, R2, -R17, 1.23100001168610289e-35 ;  /* 0x0582e70202037423 */ /* 0x000fc80000000811 */
[----:B------:R-:W-:Y:S01]  /*0810*/  FFMA R0, R0, R3, R2 ;  /* 0x0000000300007223 */ /* 0x000fe20000000002 */
[----:B-1----:R-:W-:Y:S06]  /*0820*/  @!P0 BRA `(.L_x_8) ;  /* 0x0000000000108947 */ /* 0x002fec0003800000 */
[----:B------:R-:W-:Y:S01]  /*0830*/  HFMA2 R16, -RZ, RZ, 8.404254913330078125e-05, -1794 ;  /* 0x0582e702ff107431 */ /* 0x000fe200000001ff */
[----:B------:R-:W-:-:S07]  /*0840*/  MOV R21, 0x860 ;  /* 0x0000086000157802 */ /* 0x000fce0000000f00 */
[----:B------:R-:W-:Y:S05]  /*0850*/  CALL.REL.NOINC `($__internal_0_$__cuda_sm3x_div_rn_noftz_f32_slowpath) ;  /* 0x0000002c006c7944 */ /* 0x000fea0003c00000 */
[----:B------:R-:W-:-:S07]  /*0860*/  MOV R0, R20 ;  /* 0x0000001400007202 */ /* 0x000fce0000000f00 */
.L_x_8:
[----:B------:R-:W0:Y:S01]  /*0870*/  LDC.64 R6, c[0x0][0x3d0] ;  /* 0x0000f400ff067b82 */ /* 0x000e220000000a00 */
[----:B------:R-:W1:Y:S01]  /*0880*/  LDCU UR4, c[0x0][0x3f0] ;  /* 0x00007e00ff0477ac */ /* 0x000e620008000800 */
[----:B------:R-:W2:Y:S01]  /*0890*/  LDCU.64 UR6, c[0x0][0x3e8] ;  /* 0x00007d00ff0677ac */ /* 0x000ea20008000a00 */
[----:B-1----:R-:W-:-:S04]  /*08a0*/  FMUL R2, RZ, -UR4 ;  /* 0x80000004ff027c20 */ /* 0x002fc80008400000 */
[----:B--2---:R-:W-:Y:S01]  /*08b0*/  FMUL R17, R2, UR7 ;  /* 0x0000000702117c20 */ /* 0x004fe20008400000 */
[----:B0-----:R-:W-:Y:S01]  /*08c0*/  FFMA R7, R0, R7, -1.0445999984581192858e-35 ;  /* 0x855e296f00077423 */ /* 0x001fe20000000007 */
[----:B------:R-:W-:Y:S02]  /*08d0*/  MOV R8, UR6 ;  /* 0x0000000600087c02 */ /* 0x000fe40008000f00 */
[----:B------:R-:W0:Y:S01]  /*08e0*/  MUFU.RCP R26, R17 ;  /* 0x00000011001a7308 */ /* 0x000e220000001000 */
[----:B------:R-:W-:-:S04]  /*08f0*/  FADD R3, -R7, R6 ;  /* 0x0000000607037221 */ /* 0x000fc80000000100 */
[----:B------:R-:W-:-:S03]  /*0900*/  FMUL R0, R3, 0.5 ;  /* 0x3f00000003007820 */ /* 0x000fc60000400000 */
[----:B------:R-:W-:Y:S08]  /*0910*/  FCHK P0, R8, R17 ;  /* 0x0000001108007302 */ /* 0x000ff00000000000 */
[----:B------:R-:W1:Y:S01]  /*0920*/  FRND.TRUNC R0, R0 ;  /* 0x0000000000007307 */ /* 0x000e62000020d000 */
[----:B0-----:R-:W-:-:S04]  /*0930*/  FFMA R9, -R17, R26, 1 ;  /* 0x3f80000011097423 */ /* 0x001fc8000000011a */
[----:B------:R-:W-:-:S04]  /*0940*/  FFMA R26, R26, R9, R26 ;  /* 0x000000091a1a7223 */ /* 0x000fc8000000001a */
[----:B------:R-:W-:-:S04]  /*0950*/  FFMA R6, R26, UR6, RZ ;  /* 0x000000061a067c23 */ /* 0x000fc800080000ff */
[----:B------:R-:W-:Y:S01]  /*0960*/  FFMA R9, -R17, R6, UR6 ;  /* 0x0000000611097e23 */ /* 0x000fe20008000106 */
[----:B-1----:R-:W-:-:S03]  /*0970*/  FADD R2, R0, R0 ;  /* 0x0000000000027221 */ /* 0x002fc60000000000 */
[----:B------:R-:W-:Y:S01]  /*0980*/  FFMA R26, R26, R9, R6 ;  /* 0x000000091a1a7223 */ /* 0x000fe20000000006 */
[----:B------:R-:W-:-:S05]  /*0990*/  FADD R2, R3, -R2 ;  /* 0x8000000203027221 */ /* 0x000fca0000000000 */
[----:B------:R-:W-:Y:S01]  /*09a0*/  FSETP.NEU.AND P3, PT, |R2|, 1, PT ;  /* 0x3f8000000200780b */ /* 0x000fe20003f6d200 */
[----:B------:R-:W-:-:S12]  /*09b0*/  @!P0 BRA `(.L_x_9) ;  /* 0x0000000000108947 */ /* 0x000fd80003800000 */
[----:B------:R-:W0:Y:S01]  /*09c0*/  LDC R16, c[0x0][0x3e8] ;  /* 0x0000fa00ff107b82 */ /* 0x000e220000000800 */
[----:B------:R-:W-:-:S07]  /*09d0*/  MOV R21, 0x9f0 ;  /* 0x000009f000157802 */ /* 0x000fce0000000f00 */
[----:B0-----:R-:W-:Y:S05]  /*09e0*/  CALL.REL.NOINC `($__internal_0_$__cuda_sm3x_div_rn_noftz_f32_slowpath) ;  /* 0x0000002c00087944 */ /* 0x001fea0003c00000 */
[----:B------:R-:W-:-:S07]  /*09f0*/  MOV R26, R20 ;  /* 0x00000014001a7202 */ /* 0x000fce0000000f00 */
.L_x_9:
[----:B------:R-:W0:Y:S01]  /*0a00*/  LDC R6, c[0x0][0x418] ;  /* 0x00010600ff067b82 */ /* 0x000e220000000800 */
[----:B------:R-:W-:Y:S02]  /*0a10*/  UMOV UR4, 0xc ;  /* 0x0000000c00047882 */ /* 0x000fe40000000000 */
[----:B------:R-:W-:Y:S01]  /*0a20*/  IMAD.U32 R11, RZ, RZ, UR4 ;  /* 0x00000004ff0b7e24 */ /* 0x000fe2000f8e00ff */
[----:B0-----:R-:W0:Y:S08]  /*0a30*/  MUFU.RCP R0, R6 ;  /* 0x0000000600007308 */ /* 0x001e300000001000 */
[----:B------:R-:W1:Y:S01]  /*0a40*/  FCHK P0, R11, R6 ;  /* 0x000000060b007302 */ /* 0x000e620000000000 */
[----:B0-----:R-:W-:-:S04]  /*0a50*/  FFMA R9, R0, -R6, 1 ;  /* 0x3f80000000097423 */ /* 0x001fc80000000806 */
[----:B------:R-:W-:-:S04]  /*0a60*/  FFMA R0, R0, R9, R0 ;  /* 0x0000000900007223 */ /* 0x000fc80000000000 */
[----:B------:R-:W-:-:S04]  /*0a70*/  FFMA R9, R0, 1.6815581571897804851e-44, RZ ;  /* 0x0000000c00097823 */ /* 0x000fc800000000ff */
[----:B------:R-:W-:-:S04]  /*0a80*/  FFMA R2, R9, -R6, 1.6815581571897804851e-44 ;  /* 0x0000000c09027423 */ /* 0x000fc80000000806 */
[----:B------:R-:W-:Y:S01]  /*0a90*/  FFMA R0, R0, R2, R9 ;  /* 0x0000000200007223 */ /* 0x000fe20000000009 */
[----:B-1----:R-:W-:Y:S06]  /*0aa0*/  @!P0 BRA `(.L_x_10) ;  /* 0x0000000000148947 */ /* 0x002fec0003800000 */
[----:B------:R-:W0:Y:S01]  /*0ab0*/  LDC R17, c[0x0][0x418] ;  /* 0x00010600ff117b82 */ /* 0x000e220000000800 */
[----:B------:R-:W-:Y:S01]  /*0ac0*/  HFMA2 R16, -RZ, RZ, 0, 7.152557373046875e-07 ;  /* 0x0000000cff107431 */ /* 0x000fe200000001ff */
[----:B------:R-:W-:-:S07]  /*0ad0*/  MOV R21, 0xaf0 ;  /* 0x00000af000157802 */ /* 0x000fce0000000f00 */
[----:B0-----:R-:W-:Y:S05]  /*0ae0*/  CALL.REL.NOINC `($__internal_0_$__cuda_sm3x_div_rn_noftz_f32_slowpath) ;  /* 0x0000002800c87944 */ /* 0x001fea0003c00000 */
[----:B------:R-:W-:-:S07]  /*0af0*/  MOV R0, R20 ;  /* 0x0000001400007202 */ /* 0x000fce0000000f00 */
.L_x_10:
[----:B------:R-:W0:Y:S01]  /*0b00*/  LDC R8, c[0x0][0x42c] ;  /* 0x00010b00ff087b82 */ /* 0x000e220000000800 */
[----:B------:R-:W1:Y:S01]  /*0b10*/  LDCU UR4, c[0x0][0x41c] ;  /* 0x00008380ff0477ac */ /* 0x000e620008000800 */
[----:B------:R-:W-:Y:S02]  /*0b20*/  UMOV UR5, 0x79e9ced2 ;  /* 0x79e9ced200057882 */ /* 0x000fe40000000000 */
[----:B------:R-:W-:-:S04]  /*0b30*/  MOV R13, UR5 ;  /* 0x00000005000d7c02 */ /* 0x000fc80008000f00 */
[----:B------:R-:W1:Y:S01]  /*0b40*/  LDC R6, c[0x0][0x420] ;  /* 0x00010800ff067b82 */ /* 0x000e620000000800 */
[----:B0-----:R-:W0:Y:S08]  /*0b50*/  MUFU.RCP R2, R8 ;  /* 0x0000000800027308 */ /* 0x001e300000001000 */
[----:B------:R-:W2:Y:S01]  /*0b60*/  FCHK P0, -R13, R8 ;  /* 0x000000080d007302 */ /* 0x000ea20000000100 */
[----:B-1----:R-:W-:Y:S01]  /*0b70*/  FADD R6, R6, UR4 ;  /* 0x0000000406067e21 */ /* 0x002fe20008000000 */
[----:B0-----:R-:W-:-:S04]  /*0b80*/  FFMA R9, R2, -R8, 1 ;  /* 0x3f80000002097423 */ /* 0x001fc80000000808 */
[----:B------:R-:W-:Y:S01]  /*0b90*/  FFMA R2, R2, R9, R2 ;  /* 0x0000000902027223 */ /* 0x000fe20000000002 */
[----:B------:R-:W-:-:S03]  /*0ba0*/  FADD R9, R6, 1.8662999657402613604e-37 ;  /* 0x027e071006097421 */ /* 0x000fc60000000000 */
[----:B------:R-:W-:Y:S01]  /*0bb0*/  FFMA R11, R2, -1.51749997791386884633e+35, RZ ;  /* 0xf9e9ced2020b7823 */ /* 0x000fe200000000ff */
[----:B------:R-:W-:-:S03]  /*0bc0*/  FADD R0, -R9, R0 ;  /* 0x0000000009007221 */ /* 0x000fc60000000100 */
[----:B------:R-:W-:-:S04]  /*0bd0*/  FFMA R6, R11, -R8, -1.51749997791386884633e+35 ;  /* 0xf9e9ced20b067423 */ /* 0x000fc80000000808 */
[----:B------:R-:W-:Y:S01]  /*0be0*/  FFMA R6, R2, R6, R11 ;  /* 0x0000000602067223 */ /* 0x000fe2000000000b */
[----:B--2---:R-:W-:Y:S06]  /*0bf0*/  @!P0 BRA `(.L_x_11) ;  /* 0x0000000000148947 */ /* 0x004fec0003800000 */
[----:B------:R-:W0:Y:S01]  /*0c00*/  LDC R17, c[0x0][0x42c] ;  /* 0x00010b00ff117b82 */ /* 0x000e220000000800 */
[----:B------:R-:W-:Y:S01]  /*0c10*/  HFMA2 R16, -RZ, RZ, -48416, -27.28125 ;  /* 0xf9e9ced2ff107431 */ /* 0x000fe200000001ff */
[----:B------:R-:W-:-:S07]  /*0c20*/  MOV R21, 0xc40 ;  /* 0x00000c4000157802 */ /* 0x000fce0000000f00 */
[----:B0-----:R-:W-:Y:S05]  /*0c30*/  CALL.REL.NOINC `($__internal_0_$__cuda_sm3x_div_rn_noftz_f32_slowpath) ;  /* 0x0000002800747944 */ /* 0x001fea0003c00000 */
[----:B------:R-:W-:-:S07]  /*0c40*/  MOV R6, R20 ;  /* 0x0000001400067202 */ /* 0x000fce0000000f00 */
.L_x_11:
[----:B------:R-:W-:Y:S05]  /*0c50*/  @!P2 BRA `(.L_x_0) ;  /* 0x00000028003ca947 */ /* 0x000fea0003800000 */
[----:B------:R-:W-:Y:S01]  /*0c60*/  IMAD.U32 R2, RZ, RZ, UR20 ;  /* 0x00000014ff027e24 */ /* 0x000fe2000f8e00ff */
[----:B------:R-:W-:Y:S01]  /*0c70*/  MOV R8, UR20 ;  /* 0x0000001400087c02 */ /* 0x000fe20008000f00 */
[----:B------:R-:W-:Y:S01]  /*0c80*/  HFMA2 R14, -RZ, RZ, 0.771484375, 0.21533203125 ;  /* 0x3a2c32e4ff0e7431 */ /* 0x000fe200000001ff */
[----:B------:R-:W0:Y:S01]  /*0c90*/  LDCU UR4, c[0x0][0x3d0] ;  /* 0x00007a00ff0477ac */ /* 0x000e220008000800 */
[----:B------:R-:W-:Y:S01]  /*0ca0*/  FMUL R2, |R2|, 16777216 ;  /* 0x4b80000002027820 */ /* 0x000fe20000400200 */
[----:B------:R-:W-:Y:S02]  /*0cb0*/  FSETP.GEU.AND P0, PT, |R8|, 1.175494350822287508e-38, PT ;  /* 0x008000000800780b */ /* 0x000fe40003f0e200 */
[----:B------:R-:W-:Y:S02]  /*0cc0*/  MOV R16, UR20 ;  /* 0x0000001400107c02 */ /* 0x000fe40008000f00 */
[----:B------:R-:W-:-:S04]  /*0cd0*/  FSEL R2, R2, |UR20|, !P0 ;  /* 0x4000001402027c08 */ /* 0x000fc8000c000000 */
[----:B------:R-:W-:-:S04]  /*0ce0*/  IADD3 R8, PT, PT, R2, -0x3f3504f3, RZ ;  /* 0xc0cafb0d02087810 */ /* 0x000fc80007ffe0ff */
[----:B------:R-:W-:-:S04]  /*0cf0*/  LOP3.LUT R9, R8, 0xff800000, RZ, 0xc0, !PT ;  /* 0xff80000008097812 */ /* 0x000fc800078ec0ff */
[-C--:B------:R-:W-:Y:S02]  /*0d00*/  IADD3 R2, PT, PT, R2, -R9.reuse, RZ ;  /* 0x8000000902027210 */ /* 0x080fe40007ffe0ff */
[----:B------:R-:W-:Y:S02]  /*0d10*/  I2FP.F32.S32 R9, R9 ;  /* 0x0000000900097245 */ /* 0x000fe40000201400 */
[----:B0-----:R-:W-:Y:S01]  /*0d20*/  FSETP.GEU.AND P6, PT, -R7, -UR4, PT ;  /* 0x8000000407007c0b */ /* 0x001fe2000bfce100 */
[C---:B------:R-:W-:Y:S01]  /*0d30*/  FADD R10, R2.reuse, 1 ;  /* 0x3f800000020a7421 */ /* 0x040fe20000000000 */
[----:B------:R-:W-:Y:S01]  /*0d40*/  FADD R8, R2, -1 ;  /* 0xbf80000002087421 */ /* 0x000fe20000000000 */
[----:B------:R-:W-:Y:S01]  /*0d50*/  FSEL R2, RZ, -24, P0 ;  /* 0xc1c00000ff027808 */ /* 0x000fe20000000000 */
[----:B------:R-:W0:Y:S01]  /*0d60*/  LDC R7, c[0x0][0x3e0] ;  /* 0x0000f800ff077b82 */ /* 0x000e220000000800 */
[----:B------:R-:W-:Y:S01]  /*0d70*/  FSETP.NEU.AND P0, PT, |R3|, +INF , PT ;  /* 0x7f8000000300780b */ /* 0x000fe20003f0d200 */
[----:B------:R-:W-:Y:S01]  /*0d80*/  FADD R11, R8, R8 ;  /* 0x00000008080b7221 */ /* 0x000fe20000000000 */
[----:B------:R-:W1:Y:S01]  /*0d90*/  MUFU.RCP R10, R10 ;  /* 0x0000000a000a7308 */ /* 0x000e620000001000 */
[----:B------:R-:W-:Y:S01]  /*0da0*/  FFMA R2, R9, 1.1920928955078125e-07, R2 ;  /* 0x3400000009027823 */ /* 0x000fe20000000002 */
[----:B------:R-:W-:-:S02]  /*0db0*/  UMOV UR4, 0x7ba37912 ;  /* 0x7ba3791200047882 */ /* 0x000fc40000000000 */
[----:B------:R-:W-:Y:S02]  /*0dc0*/  IMAD.U32 R20, RZ, RZ, UR4 ;  /* 0x00000004ff147e24 */ /* 0x000fe4000f8e00ff */
[----:B-1----:R-:W-:-:S04]  /*0dd0*/  FMUL R11, R10, R11 ;  /* 0x0000000b0a0b7220 */ /* 0x002fc80000400000 */
[----:B------:R-:W-:Y:S01]  /*0de0*/  FADD R12, R8, -R11 ;  /* 0x8000000b080c7221 */ /* 0x000fe20000000000 */
[CC--:B------:R-:W-:Y:S01]  /*0df0*/  FMUL R9, R11.reuse, R11.reuse ;  /* 0x0000000b0b097220 */ /* 0x0c0fe20000400000 */
[----:B------:R-:W-:Y:S02]  /*0e00*/  FFMA R15, R11, 1.4426950216293334961, R2 ;  /* 0x3fb8aa3b0b0f7823 */ /* 0x000fe40000000002 */
[----:B------:R-:W-:Y:S01]  /*0e10*/  FADD R13, R12, R12 ;  /* 0x0000000c0c0d7221 */ /* 0x000fe20000000000 */
[C---:B------:R-:W-:Y:S01]  /*0e20*/  FFMA R12, R9.reuse, R14, 0.0032181653659790754318 ;  /* 0x3b52e7db090c7423 */ /* 0x040fe2000000000e */
[----:B------:R-:W-:Y:S01]  /*0e30*/  FADD R2, R2, -R15 ;  /* 0x8000000f02027221 */ /* 0x000fe20000000000 */
[----:B------:R-:W-:Y:S01]  /*0e40*/  MOV R14, UR20 ;  /* 0x00000014000e7c02 */ /* 0x000fe20008000f00 */
[----:B------:R-:W-:Y:S01]  /*0e50*/  FFMA R13, R8, -R11, R13 ;  /* 0x8000000b080d7223 */ /* 0x000fe2000000000d */
[----:B------:R-:W-:Y:S01]  /*0e60*/  FFMA R12, R9, R12, 0.018033718690276145935 ;  /* 0x3c93bb73090c7423 */ /* 0x000fe2000000000c */
[----:B------:R-:W-:Y:S01]  /*0e70*/  FFMA R2, R11, 1.4426950216293334961, R2 ;  /* 0x3fb8aa3b0b027823 */ /* 0x000fe20000000002 */
[----:B------:R-:W-:Y:S01]  /*0e80*/  FSETP.EQ.AND P0, PT, R14, -1, !P0 ;  /* 0xbf8000000e00780b */ /* 0x000fe20004702000 */
[----:B------:R-:W-:Y:S01]  /*0e90*/  FMUL R13, R10, R13 ;  /* 0x0000000d0a0d7220 */ /* 0x000fe20000400000 */
[----:B------:R-:W-:Y:S01]  /*0ea0*/  FFMA R12, R9, R12, 0.12022458761930465698 ;  /* 0x3df6384f090c7423 */ /* 0x000fe2000000000c */
[----:B0-----:R-:W-:Y:S02]  /*0eb0*/  MUFU.RCP R14, R7 ;  /* 0x00000007000e7308 */ /* 0x001fe40000001000 */
[----:B------:R-:W-:Y:S01]  /*0ec0*/  FFMA R2, R13, 1.4426950216293334961, R2 ;  /* 0x3fb8aa3b0d027823 */ /* 0x000fe20000000002 */
[----:B------:R-:W-:-:S03]  /*0ed0*/  FMUL R12, R9, R12 ;  /* 0x0000000c090c7220 */ /* 0x000fc60000400000 */
[----:B------:R-:W-:Y:S01]  /*0ee0*/  FFMA R8, R11, 1.9251366722983220825e-08, R2 ;  /* 0x32a55e340b087823 */ /* 0x000fe20000000002 */
[----:B------:R-:W-:-:S04]  /*0ef0*/  FMUL R2, R12, 3 ;  /* 0x404000000c027820 */ /* 0x000fc80000400000 */
[----:B------:R-:W-:-:S04]  /*0f00*/  FFMA R13, R13, R2, R8 ;  /* 0x000000020d0d7223 */ /* 0x000fc80000000008 */
[----:B------:R-:W-:Y:S01]  /*0f10*/  FFMA R12, R11, R12, R13 ;  /* 0x0000000c0b0c7223 */ /* 0x000fe2000000000d */
[----:B------:R-:W-:Y:S01]  /*0f20*/  MOV R11, 0x391fcb8e ;  /* 0x391fcb8e000b7802 */ /* 0x000fe20000000f00 */
[----:B------:R-:W-:Y:S02]  /*0f30*/  IMAD.U32 R13, RZ, RZ, UR20 ;  /* 0x00000014ff0d7e24 */ /* 0x000fe4000f8e00ff */
[----:B------:R-:W-:-:S03]  /*0f40*/  FADD R2, R15, R12 ;  /* 0x0000000c0f027221 */ /* 0x000fc60000000000 */
[----:B------:R-:W-:Y:S01]  /*0f50*/  FSETP.NEU.AND P1, PT, |R13|, +INF , PT ;  /* 0x7f8000000d00780b */ /* 0x000fe20003f2d200 */
[-C--:B------:R-:W-:Y:S01]  /*0f60*/  FMUL R8, R3, R2.reuse ;  /* 0x0000000203087220 */ /* 0x080fe20000400000 */
[----:B------:R-:W-:Y:S01]  /*0f70*/  FADD R15, -R15, R2 ;  /* 0x000000020f0f7221 */ /* 0x000fe20000000100 */
[----:B------:R-:W-:Y:S01]  /*0f80*/  HFMA2 R13, -RZ, RZ, 1.125, -9232 ;  /* 0x3c80f082ff0d7431 */ /* 0x000fe200000001ff */
[----:B------:R-:W-:Y:S01]  /*0f90*/  FSETP.EQ.OR P1, PT, RZ, UR20, !P1 ;  /* 0x00000014ff007c0b */ /* 0x000fe2000cf22400 */
[----:B------:R-:W0:Y:S01]  /*0fa0*/  FRND R9, R8 ;  /* 0x0000000800097307 */ /* 0x000e220000201000 */
[----:B------:R-:W-:Y:S01]  /*0fb0*/  FADD R15, R12, -R15 ;  /* 0x8000000f0c0f7221 */ /* 0x000fe20000000000 */
[----:B------:R-:W-:Y:S01]  /*0fc0*/  FFMA R2, R3, R2, -R8 ;  /* 0x0000000203027223 */ /* 0x000fe20000000808 */
[----:B------:R-:W-:-:S03]  /*0fd0*/  FSETP.GT.AND P4, PT, |R8|, 152, PT ;  /* 0x431800000800780b */ /* 0x000fc60003f84200 */
[----:B------:R-:W-:Y:S02]  /*0fe0*/  FFMA R15, R3, R15, R2 ;  /* 0x0000000f030f7223 */ /* 0x000fe40000000002 */
[----:B------:R-:W1:Y:S01]  /*0ff0*/  FRND.FLOOR R12, R3 ;  /* 0x00000003000c7307 */ /* 0x000e620000205000 */
[----:B0-----:R-:W-:Y:S01]  /*1000*/  FADD R2, R8, -R9 ;  /* 0x8000000908027221 */ /* 0x001fe20000000000 */
[----:B------:R-:W-:-:S06]  /*1010*/  FSETP.GT.AND P2, PT, R9, RZ, PT ;  /* 0x000000ff0900720b */ /* 0x000fcc0003f44000 */
[----:B------:R0:W2:Y:S01]  /*1020*/  F2I.NTZ R10, R8 ;  /* 0x00000008000a7305 */ /* 0x0000a20000203100 */
[----:B------:R-:W-:Y:S01]  /*1030*/  FADD R2, R2, R15 ;  /* 0x0000000f02027221 */ /* 0x000fe20000000000 */
[----:B------:R-:W-:Y:S02]  /*1040*/  SEL R9, RZ, 0x83000000, P2 ;  /* 0x83000000ff097807 */ /* 0x000fe40001000000 */
[----:B------:R-:W-:Y:S01]  /*1050*/  FSETP.GEU.AND P2, PT, R8, RZ, PT ;  /* 0x000000ff0800720b */ /* 0x000fe20003f4e000 */
[----:B------:R-:W-:Y:S01]  /*1060*/  FFMA R11, R2, R11, 0.0013391353422775864601 ;  /* 0x3aaf85ed020b7423 */ /* 0x000fe2000000000b */
[C---:B-1----:R-:W-:Y:S01]  /*1070*/  FSETP.NEU.AND P5, PT, R3.reuse, R12, PT ;  /* 0x0000000c0300720b */ /* 0x042fe20003fad000 */
[----:B------:R-:W-:Y:S01]  /*1080*/  FMUL R12, |R6|, 1.4426950216293334961 ;  /* 0x3fb8aa3b060c7820 */ /* 0x000fe20000400200 */
[----:B0-----:R-:W-:Y:S01]  /*1090*/  FSEL R8, RZ, +INF , !P2 ;  /* 0x7f800000ff087808 */ /* 0x001fe20005000000 */
[----:B------:R-:W-:Y:S01]  /*10a0*/  FFMA R11, R2, R11, 0.0096188392490148544312 ;  /* 0x3c1d9856020b7423 */ /* 0x000fe2000000000b */
[----:B------:R-:W-:-:S02]  /*10b0*/  FSETP.NAN.AND P2, PT, |R3|, |R3|, PT ;  /* 0x400000030300720b */ /* 0x000fc40003f48200 */
[----:B------:R-:W-:Y:S01]  /*10c0*/  MOV R15, 0x42fc0000 ;  /* 0x42fc0000000f7802 */ /* 0x000fe20000000f00 */
[----:B------:R-:W-:Y:S01]  /*10d0*/  FFMA R11, R2, R11, 0.055503588169813156128 ;  /* 0x3d6357bb020b7423 */ /* 0x000fe2000000000b */
[----:B--2---:R-:W-:Y:S01]  /*10e0*/  LEA R10, R10, -R9, 0x17 ;  /* 0x800000090a0a7211 */ /* 0x004fe200078eb8ff */
[----:B------:R-:W0:Y:S02]  /*10f0*/  FRND.TRUNC R12, R12 ;  /* 0x0000000c000c7307 */ /* 0x000e24000020d000 */
[----:B------:R-:W-:-:S04]  /*1100*/  FFMA R11, R2, R11, 0.24022644758224487305 ;  /* 0x3e75fdec020b7423 */ /* 0x000fc8000000000b */
[----:B------:R-:W-:-:S04]  /*1110*/  FFMA R11, R2, R11, 0.69314718246459960938 ;  /* 0x3f317218020b7423 */ /* 0x000fc8000000000b */
[----:B------:R-:W-:Y:S01]  /*1120*/  FFMA R11, R2, R11, 1 ;  /* 0x3f800000020b7423 */ /* 0x000fe2000000000b */
[----:B------:R-:W-:Y:S02]  /*1130*/  IADD3 R2, PT, PT, R9, 0x7f000000, RZ ;  /* 0x7f00000009027810 */ /* 0x000fe40007ffe0ff */
[----:B------:R-:W-:-:S03]  /*1140*/  MOV R9, UR20 ;  /* 0x0000001400097c02 */ /* 0x000fc60008000f00 */
[----:B------:R-:W-:Y:S01]  /*1150*/  FMUL R11, R2, R11 ;  /* 0x0000000b020b7220 */ /* 0x000fe20000400000 */
[----:B------:R-:W-:Y:S01]  /*1160*/  FMUL R2, R26, R26 ;  /* 0x0000001a1a027220 */ /* 0x000fe20000400000 */
[----:B------:R-:W-:Y:S01]  /*1170*/  FSETP.NAN.OR P2, PT, |R9|, |UR20|, P2 ;  /* 0x4000001409007c0b */ /* 0x000fe20009748600 */
[----:B------:R-:W-:Y:S01]  /*1180*/  FADD R9, R16, UR20 ;  /* 0x0000001410097e21 */ /* 0x000fe20008000000 */
[----:B------:R-:W-:Y:S01]  /*1190*/  @!P4 FMUL R8, R10, R11 ;  /* 0x0000000b0a08c220 */ /* 0x000fe20000400000 */
[----:B------:R-:W-:Y:S01]  /*11a0*/  FFMA R13, R2, R13, -0.052303962409496307373 ;  /* 0xbd563cae020d7423 */ /* 0x000fe2000000000d */
[----:B------:R-:W1:Y:S01]  /*11b0*/  LDC R16, c[0x0][0x3f4] ;  /* 0x0000fd00ff107b82 */ /* 0x000e620000000800 */
[----:B0-----:R-:W-:Y:S01]  /*11c0*/  LOP3.LUT R11, R15, 0x80000000, R12, 0xb8, !PT ;  /* 0x800000000f0b7812 */ /* 0x001fe200078eb80c */
[----:B------:R-:W-:Y:S01]  /*11d0*/  FFMA R15, R14, -R7, 1 ;  /* 0x3f8000000e0f7423 */ /* 0x000fe20000000807 */
[----:B------:R-:W-:Y:S01]  /*11e0*/  FFMA R13, R2, R13, 0.1331529766321182251 ;  /* 0x3e085941020d7423 */ /* 0x000fe2000000000d */
[----:B------:R-:W-:-:S02]  /*11f0*/  @!P6 LOP3.LUT R9, R9, 0x7f800000, RZ, 0x3c, !PT ;  /* 0x7f8000000909e812 */ /* 0x000fc400078e3cff */
[----:B------:R-:W-:Y:S01]  /*1200*/  FSETP.GT.AND P4, PT, |R12|, 126, PT ;  /* 0x42fc00000c00780b */ /* 0x000fe20003f84200 */
[----:B------:R-:W-:Y:S01]  /*1210*/  FFMA R13, R2, R13, -0.33332768082618713379 ;  /* 0xbeaaa9ed020d7423 */ /* 0x000fe2000000000d */
[----:B------:R-:W-:Y:S01]  /*1220*/  @P3 LOP3.LUT R9, R9, 0x7fffffff, RZ, 0xc0, !PT ;  /* 0x7fffffff09093812 */ /* 0x000fe200078ec0ff */
[----:B------:R-:W-:Y:S01]  /*1230*/  FFMA R15, R14, R15, R14 ;  /* 0x0000000f0e0f7223 */ /* 0x000fe2000000000e */
[----:B------:R-:W-:Y:S01]  /*1240*/  FSEL R11, R11, R12, P4 ;  /* 0x0000000c0b0b7208 */ /* 0x000fe20002000000 */
[----:B------:R-:W-:Y:S01]  /*1250*/  FFMA R17, R2, R13, RZ ;  /* 0x0000000d02117223 */ /* 0x000fe200000000ff */
[C---:B------:R-:W-:Y:S02]  /*1260*/  FSEL R2, R8.reuse, -R8, P3 ;  /* 0x8000000808027208 */ /* 0x040fe40001800000 */
[----:B------:R-:W-:Y:S01]  /*1270*/  FSEL R8, R8, 1, !P0 ;  /* 0x3f80000008087808 */ /* 0x000fe20004000000 */
[C---:B------:R-:W-:Y:S01]  /*1280*/  FFMA R6, R11.reuse, -0.69314718246459960938, |R6| ;  /* 0xbf3172180b067823 */ /* 0x040fe20000000406 */
[----:B------:R-:W-:Y:S01]  /*1290*/  FSEL R2, R2, +QNAN , !P5 ;  /* 0x7fffffff02027808 */ /* 0x000fe20006800000 */
[----:B------:R-:W-:Y:S01]  /*12a0*/  FADD R10, R11, 12583037 ;  /* 0x4b40007d0b0a7421 */ /* 0x000fe20000000000 */
[----:B------:R-:W-:Y:S01]  /*12b0*/  FSEL R13, R9, R8, P1 ;  /* 0x00000008090d7208 */ /* 0x000fe20000800000 */
[----:B------:R-:W-:Y:S01]  /*12c0*/  FFMA R8, R15, 1.69759997122028802466e+36, RZ ;  /* 0x7ba379120f087823 */ /* 0x000fe200000000ff */
[----:B------:R-:W-:Y:S01]  /*12d0*/  @!P1 FSEL R9, R2, 1, !P0 ;  /* 0x3f80000002099808 */ /* 0x000fe20004000000 */
[----:B------:R-:W0:Y:S01]  /*12e0*/  FCHK P0, R20, R7 ;  /* 0x0000000714007302 */ /* 0x000e220000000000 */
[----:B------:R-:W-:Y:S01]  /*12f0*/  FADD R2, R3, UR20 ;  /* 0x0000001403027e21 */ /* 0x000fe20008000000 */
[----:B------:R-:W-:Y:S01]  /*1300*/  FFMA R14, R8, -R7, 1.69759997122028802466e+36 ;  /* 0x7ba37912080e7423 */ /* 0x000fe20000000807 */
[----:B------:R-:W-:Y:S01]  /*1310*/  FFMA R6, R11, 1.9046542121259335545e-09, R6 ;  /* 0x3102e3080b067823 */ /* 0x000fe20000000006 */
[----:B------:R-:W-:-:S02]  /*1320*/  SHF.L.U32 R10, R10, 0x17, RZ ;  /* 0x000000170a0a7819 */ /* 0x000fc400000006ff */
[C---:B------:R-:W-:Y:S01]  /*1330*/  FSEL R13, R2.reuse, R13, P2 ;  /* 0x0000000d020d7208 */ /* 0x040fe20001000000 */
[----:B------:R-:W-:Y:S01]  /*1340*/  FFMA R15, R15, R14, R8 ;  /* 0x0000000e0f0f7223 */ /* 0x000fe20000000008 */
[----:B------:R-:W-:Y:S01]  /*1350*/  FSEL R12, R2, R9, P2 ;  /* 0x00000009020c7208 */ /* 0x000fe20001000000 */
[----:B-1----:R-:W-:Y:S01]  /*1360*/  FADD R2, R16, -1.31309995944854106730e+34 ;  /* 0xf821da2110027421 */ /* 0x002fe20000000000 */
[----:B------:R-:W-:Y:S01]  /*1370*/  FFMA R14, R17, R26, R26 ;  /* 0x0000001a110e7223 */ /* 0x000fe2000000001a */
[----:B------:R-:W-:Y:S01]  /*1380*/  FMUL R28, R6, 1.4426950216293334961 ;  /* 0x3fb8aa3b061c7820 */ /* 0x000fe20000400000 */
[----:B------:R-:W-:Y:S01]  /*1390*/  FMUL R13, RZ, R13 ;  /* 0x0000000dff0d7220 */ /* 0x000fe20000400000 */
[----:B------:R-:W-:Y:S01]  /*13a0*/  FMUL R12, RZ, R12 ;  /* 0x0000000cff0c7220 */ /* 0x000fe20000400000 */
[----:B0-----:R-:W-:Y:S06]  /*13b0*/  @!P0 BRA `(.L_x_12) ;  /* 0x0000000000148947 */ /* 0x001fec0003800000 */
[----:B------:R-:W0:Y:S01]  /*13c0*/  LDC R17, c[0x0][0x3e0] ;  /* 0x0000f800ff117b82 */ /* 0x000e220000000800 */
[----:B------:R-:W-:Y:S02]  /*13d0*/  MOV R16, 0x7ba37912 ;  /* 0x7ba3791200107802 */ /* 0x000fe40000000f00 */
[----:B------:R-:W-:-:S07]  /*13e0*/  MOV R21, 0x1400 ;  /* 0x0000140000157802 */ /* 0x000fce0000000f00 */
[----:B0-----:R-:W-:Y:S05]  /*13f0*/  CALL.REL.NOINC `($__internal_0_$__cuda_sm3x_div_rn_noftz_f32_slowpath) ;  /* 0x0000002000847944 */ /* 0x001fea0003c00000 */
[----:B------:R-:W-:-:S07]  /*1400*/  MOV R15, R20 ;  /* 0x00000014000f7202 */ /* 0x000fce0000000f00 */
.L_x_12:
[----:B------:R-:W0:Y:S01]  /*1410*/  LDC R11, c[0x0][0x3b0] ;  /* 0x0000ec00ff0b7b82 */ /* 0x000e220000000800 */
[----:B------:R-:W1:Y:S01]  /*1420*/  MUFU.EX2 R17, R28 ;  /* 0x0000001c00117308 */ /* 0x000e620000000800 */
[----:B------:R-:W2:Y:S01]  /*1430*/  LDCU UR10, c[0x0][0x39c] ;  /* 0x00007380ff0a77ac */ /* 0x000ea20008000800 */
[----:B------:R-:W-:Y:S01]  /*1440*/  FSETP.NEU.AND P0, PT, R3, RZ, PT ;  /* 0x000000ff0300720b */ /* 0x000fe20003f0d000 */
[----:B------:R-:W-:Y:S01]  /*1450*/  FMUL R5, R5, -1.78239993349153051606e+35 ;  /* 0xfa094fa405057820 */ /* 0x000fe20000400000 */
[----:B------:R-:W-:Y:S01]  /*1460*/  MOV R3, UR20 ;  /* 0x0000001400037c02 */ /* 0x000fe20008000f00 */
[----:B------:R-:W-:Y:S01]  /*1470*/  FADD R4, R4, -1.1995000548381540284e-09 ;  /* 0xb0a4dba804047421 */ /* 0x000fe20000000000 */
[----:B------:R-:W-:Y:S01]  /*1480*/  FMUL R2, RZ, R2 ;  /* 0x00000002ff027220 */ /* 0x000fe20000400000 */
[----:B------:R-:W3:Y:S01]  /*1490*/  LDC R20, c[0x0][0x430] ;  /* 0x00010c00ff147b82 */ /* 0x000ee20000000800 */
[----:B------:R-:W-:Y:S01]  /*14a0*/  FSETP.EQ.OR P0, PT, R3, 1, !P0 ;  /* 0x3f8000000300780b */ /* 0x000fe20004702400 */
[----:B------:R-:W-:Y:S01]  /*14b0*/  FADD R3, R18, -1.39910002535970822061e+35 ;  /* 0xf9d790c412037421 */ /* 0x000fe20000000000 */
[----:B------:R-:W4:Y:S05]  /*14c0*/  LDCU.64 UR16, c[0x0][0x358] ;  /* 0x00006b00ff1077ac */ /* 0x000f2a0008000a00 */
[----:B------:R-:W5:Y:S01]  /*14d0*/  LDC.64 R8, c[0x0][0x400] ;  /* 0x00010000ff087b82 */ /* 0x000f620000000a00 */
[----:B-1----:R-:W-:Y:S01]  /*14e0*/  FMUL R10, R10, R17 ;  /* 0x000000110a0a7220 */ /* 0x002fe20000400000 */
[----:B--2---:R-:W-:-:S02]  /*14f0*/  ULOP3.LUT UR15, UR10, 0x7, URZ, 0xc0, !UPT ;  /* 0x000000070a0f7892 */ /* 0x004fc4000f8ec0ff */
[----:B------:R-:W-:-:S04]  /*1500*/  ULOP3.LUT UR18, UR10, 0x3, URZ, 0xc0, !UPT ;  /* 0x000000030a127892 */ /* 0x000fc8000f8ec0ff */
[----:B------:R-:W1:Y:S01]  /*1510*/  LDC.64 R6, c[0x0][0x3f8] ;  /* 0x0000fe00ff067b82 */ /* 0x000e620000000a00 */
[----:B0-----:R-:W-:Y:S01]  /*1520*/  FADD R11, R11, -1.4015999789127889132e-36 ;  /* 0x83ee784a0b0b7421 */ /* 0x001fe20000000000 */
[----:B------:R-:W-:Y:S02]  /*1530*/  ULOP3.LUT UR19, UR10, 0x7ffffffc, URZ, 0xc0, !UPT ;  /* 0x7ffffffc0a137892 */ /* 0x000fe4000f8ec0ff */
[----:B------:R-:W-:Y:S01]  /*1540*/  ULOP3.LUT UR10, UR10, 0x7ffffff8, URZ, 0xc0, !UPT ;  /* 0x7ffffff80a0a7892 */ /* 0x000fe2000f8ec0ff */
[----:B------:R-:W-:Y:S01]  /*1550*/  FADD R11, -R11, 1.2611686178923353638e-44 ;  /* 0x000000090b0b7421 */ /* 0x000fe20000000100 */
[----:B------:R-:W-:Y:S01]  /*1560*/  VOTEU.ANY UP2, P0 ;  /* 0x0000000000ff7886 */ /* 0x000fe20000040100 */
[----:B---3--:R-:W-:Y:S02]  /*1570*/  FMUL R16, R20, 0.5 ;  /* 0x3f00000014107820 */ /* 0x008fe40000400000 */
[----:B------:R-:W-:-:S04]  /*1580*/  FADD R21, |R11|, -RZ ;  /* 0x800000ff0b157221 */ /* 0x000fc80000000200 */
[----:B------:R-:W0:Y:S01]  /*1590*/  FRND.TRUNC R16, R16 ;  /* 0x0000001000107307 */ /* 0x000e22000020d000 */
[----:B------:R-:W-:Y:S01]  /*15a0*/  R2UR UR4, R21 ;  /* 0x00000000150472ca */ /* 0x000fe200000e0000 */
[----:B-----5:R-:W-:-:S04]  /*15b0*/  FADD R8, R8, -R9 ;  /* 0x8000000908087221 */ /* 0x020fc80000000000 */
[----:B-1----:R-:W-:Y:S01]  /*15c0*/  FFMA R9, R8, 1.7615722995027275399e-41, R7 ;  /* 0x0000311b08097823 */ /* 0x002fe20000000007 */
[----:B------:R-:W-:Y:S01]  /*15d0*/  FADD R6, R6, -1.92250004400345431540e+36 ;  /* 0xfbb9214906067421 */ /* 0x000fe20000000000 */
[----:B------:R1:W2:Y:S06]  /*15e0*/  FRND.FLOOR R8, R20 ;  /* 0x0000001400087307 */ /* 0x0002ac0000205000 */
[----:B------:R-:W-:Y:S01]  /*15f0*/  ULOP3.LUT UR4, UR4, 0xff800000, URZ, 0xc0, !UPT ;  /* 0xff80000004047892 */ /* 0x000fe2000f8ec0ff */
[----:B0-----:R-:W-:-:S03]  /*1600*/  FADD R7, R16, R16 ;  /* 0x0000001010077221 */ /* 0x001fc60000000000 */
[----:B------:R-:W-:Y:S01]  /*1610*/  UIADD3 UR11, UPT, UPT, UR4, -0x16000000, URZ ;  /* 0xea000000040b7890 */ /* 0x000fe2000fffe0ff */
[----:B------:R-:W-:Y:S02]  /*1620*/  FADD R7, -R7, R20 ;  /* 0x0000001407077221 */ /* 0x000fe40000000100 */
[----:B----4-:R-:W-:-:S09]  /*1630*/  UMOV UR4, URZ ;  /* 0x000000ff00047c82 */ /* 0x010fd20008000000 */
.L_x_47:
[----:B------:R-:W0:Y:S01]  /*1640*/  LDCU UR5, c[0x0][0x384] ;  /* 0x00007080ff0577ac */ /* 0x000e220008000800 */
[----:B------:R-:W-:-:S04]  /*1650*/  UIADD3 UR4, UPT, UPT, UR4, 0x1, URZ ;  /* 0x0000000104047890 */ /* 0x000fc8000fffe0ff */
[----:B0-----:R-:W-:-:S03]  /*1660*/  UISETP.NE.AND UP1, UPT, UR4, UR5, UPT ;  /* 0x000000050400728c */ /* 0x001fc6000bf25270 */
[----:B------:R-:W-:-:S08]  /*1670*/  UMOV UR5, URZ ;  /* 0x000000ff00057c82 */ /* 0x000fd00008000000 */
.L_x_46:
[----:B------:R-:W0:Y:S01]  /*1680*/  LDCU UR6, c[0x0][0x388] ;  /* 0x00007100ff0677ac */ /* 0x000e220008000800 */
[----:B------:R-:W-:Y:S01]  /*1690*/  FSETP.GTU.AND P0, PT, R19, R4, PT ;  /* 0x000000041300720b */ /* 0x000fe20003f0c000 */
[----:B------:R-:W-:-:S03]  /*16a0*/  UIADD3 UR5, UPT, UPT, UR5, 0x1, URZ ;  /* 0x0000000105057890 */ /* 0x000fc6000fffe0ff */
[----:B------:R-:W-:Y:S01]  /*16b0*/  FSETP.GEU.OR P0, PT, R19, R3, P0 ;  /* 0x000000031300720b */ /* 0x000fe2000070e400 */
[----:B0-----:R-:W-:-:S12]  /*16c0*/  UISETP.NE.AND UP0, UPT, UR5, UR6, UPT ;  /* 0x000000060500728c */ /* 0x001fd8000bf05270 */
[----:B------:R-:W-:Y:S05]  /*16d0*/  @P0 BRA `(.L_x_13) ;  /* 0x0000001c00940947 */ /* 0x000fea0003800000 */
[C---:B------:R-:W-:Y:S01]  /*16e0*/  FSETP.GEU.AND P0, PT, |R11|.reuse, 1.7413931919430818508e-25, PT ;  /* 0x165792f40b00780b */ /* 0x040fe20003f0e200 */
[----:B------:R-:W-:-:S05]  /*16f0*/  FADD R17, |R11|, -RZ ;  /* 0x800000ff0b117221 */ /* 0x000fca0000000200 */
[----:B------:R-:W-:-:S07]  /*1700*/  MOV R16, R17 ;  /* 0x0000001100107202 */ /* 0x000fce0000000f00 */
[----:B------:R-:W-:Y:S05]  /*1710*/  @!P0 BRA `(.L_x_14) ;  /* 0x0000000000bc8947 */ /* 0x000fea0003800000 */
[----:B------:R-:W-:-:S13]  /*1720*/  FSETP.GTU.AND P0, PT, |R11|, 1.4607864861079271958e-18, PT ;  /* 0x21d792f40b00780b */ /* 0x000fda0003f0c200 */
[----:B------:R-:W-:Y:S05]  /*1730*/  @P0 BRA `(.L_x_15) ;  /* 0x0000000000540947 */ /* 0x000fea0003800000 */
[----:B------:R-:W-:-:S06]  /*1740*/  FMUL R16, |R11|, 5.74252849976026145699e+24 ;  /* 0x689800e30b107820 */ /* 0x000fcc0000400200 */
[----:B------:R-:W0:Y:S02]  /*1750*/  FRND.TRUNC R16, R16 ;  /* 0x0000001000107307 */ /* 0x000e24000020d000 */
[----:B0-----:R-:W-:-:S05]  /*1760*/  FFMA R17, R16, -1.7413931919430818508e-25, |R11| ;  /* 0x965792f410117823 */ /* 0x001fca000000040b */
[----:B------:R-:W-:-:S13]  /*1770*/  ISETP.GE.U32.AND P0, PT, R17, 0x165792f4, PT ;  /* 0x165792f41100780c */ /* 0x000fda0003f06070 */
[----:B------:R-:W-:Y:S05]  /*1780*/  @!P0 BRA `(.L_x_16) ;  /* 0x0000000000388947 */ /* 0x000fea0003800000 */
[----:B------:R-:W-:-:S13]  /*1790*/  ISETP.GT.U32.AND P0, PT, R17, -0x80000000, PT ;  /* 0x800000001100780c */ /* 0x000fda0003f04070 */
[----:B------:R-:W-:Y:S05]  /*17a0*/  @P0 BRA `(.L_x_17) ;  /* 0x0000000000240947 */ /* 0x000fea0003800000 */
[----:B------:R-:W-:Y:S01]  /*17b0*/  FSETP.GE.AND P0, PT, R17, 3.4827863838861637016e-25, PT ;  /* 0x16d792f41100780b */ /* 0x000fe20003f06000 */
[----:B------:R-:W-:-:S12]  /*17c0*/  FADD R16, R16, 1 ;  /* 0x3f80000010107421 */ /* 0x000fd80000000000 */
[----:B------:R-:W-:Y:S05]  /*17d0*/  @!P0 BRA `(.L_x_16) ;  /* 0x0000000000248947 */ /* 0x000fea0003800000 */
[----:B------:R-:W-:Y:S02]  /*17e0*/  HFMA2 R18, -RZ, RZ, 0.00154781341552734375, -0.0008487701416015625 ;  /* 0x165792f4ff127431 */ /* 0x000fe400000001ff */
[----:B------:R-:W-:-:S03]  /*17f0*/  FADD R16, R16, 1 ;  /* 0x3f80000010107421 */ /* 0x000fc60000000000 */
[----:B------:R-:W-:-:S05]  /*1800*/  FFMA R17, R18, -3, R17 ;  /* 0xc040000012117823 */ /* 0x000fca0000000011 */
[----:B------:R-:W-:-:S13]  /*1810*/  FSETP.GE.AND P0, PT, R17, RZ, PT ;  /* 0x000000ff1100720b */ /* 0x000fda0003f06000 */
[----:B------:R-:W-:Y:S01]  /*1820*/  @P0 FADD R16, R16, 1 ;  /* 0x3f80000010100421 */ /* 0x000fe20000000000 */
[----:B------:R-:W-:Y:S06]  /*1830*/  BRA `(.L_x_16) ;  /* 0x00000000000c7947 */ /* 0x000fec0003800000 */
.L_x_17:
[----:B------:R-:W-:Y:S01]  /*1840*/  FSETP.GEU.AND P0, PT, R17, -1.7413931919430818508e-25, PT ;  /* 0x965792f41100780b */ /* 0x000fe20003f0e000 */
[----:B------:R-:W-:-:S12]  /*1850*/  FADD R16, R16, -1 ;  /* 0xbf80000010107421 */ /* 0x000fd80000000000 */
[----:B------:R-:W-:-:S07]  /*1860*/  @!P0 FADD R16, R16, -1 ;  /* 0xbf80000010108421 */ /* 0x000fce0000000000 */
.L_x_16:
[----:B------:R-:W-:Y:S01]  /*1870*/  FFMA R16, R16, -1.7413931919430818508e-25, |R11| ;  /* 0x965792f410107823 */ /* 0x000fe2000000040b */
[----:B------:R-:W-:Y:S06]  /*1880*/  BRA `(.L_x_14) ;  /* 0x0000000000607947 */ /* 0x000fec0003800000 */
.L_x_15:
[----:B------:R-:W-:Y:S01]  /*1890*/  UISETP.NE.AND UP3, UPT, UR11, URZ, UPT ;  /* 0x000000ff0b00728c */ /* 0x000fe2000bf65270 */
[----:B------:R-:W-:Y:S01]  /*18a0*/  IMAD.MOV.U32 R21, RZ, RZ, 0x7fffffff ;  /* 0x7fffffffff157424 */ /* 0x000fe200078e00ff */
[C---:B------:R-:W-:Y:S02]  /*18b0*/  LOP3.LUT R16, R17.reuse, 0x7fffff, RZ, 0xc0, !PT ;  /* 0x007fffff11107812 */ /* 0x040fe400078ec0ff */
[----:B------:R-:W-:Y:S02]  /*18c0*/  ISETP.GT.U32.AND P0, PT, R17, 0x7f7fffff, PT ;  /* 0x7f7fffff1100780c */ /* 0x000fe40003f04070 */
[----:B------:R-:W-:Y:S02]  /*18d0*/  LOP3.LUT R16, R16, 0x3f800000, RZ, 0xfc, !PT ;  /* 0x3f80000010107812 */ /* 0x000fe400078efcff */
[----:B------:R-:W-:Y:S01]  /*18e0*/  FSEL R21, R21, 8.6736173798840354721e-19, P0 ;  /* 0x2180000015157808 */ /* 0x000fe20000000000 */
[----:B------:R-:W-:Y:S08]  /*18f0*/  BRA.U !UP3, `(.L_x_18) ;  /* 0x000000010b3c7547 */ /* 0x000ff0000b800000 */
[----:B------:R-:W-:-:S05]  /*1900*/  UMOV UR6, UR11 ;  /* 0x0000000b00067c82 */ /* 0x000fca0008000000 */
.L_x_19:
[----:B------:R-:W-:-:S04]  /*1910*/  UISETP.LT.U32.AND UP3, UPT, UR6, 0xb800000, UPT ;  /* 0x0b8000000600788c */ /* 0x000fc8000bf61070 */
[----:B------:R-:W-:-:S04]  /*1920*/  USEL UR7, UR6, 0xb800000, UP3 ;  /* 0x0b80000006077887 */ /* 0x000fc80009800000 */
[----:B------:R-:W-:Y:S02]  /*1930*/  UIADD3 UR6, UPT, UPT, -UR7, UR6, URZ ;  /* 0x0000000607067290 */ /* 0x000fe4000fffe1ff */
[----:B------:R-:W-:-:S04]  /*1940*/  IADD3 R16, PT, PT, R16, UR7, RZ ;  /* 0x0000000710107c10 */ /* 0x000fc8000fffe0ff */
[----:B------:R-:W-:Y:S01]  /*1950*/  ISETP.NE.AND P1, PT, RZ, UR6, PT ;  /* 0x00000006ff007c0c */ /* 0x000fe2000bf25270 */
[----:B------:R-:W-:-:S04]  /*1960*/  FMUL R17, R16, 0.59376353025436401367 ;  /* 0x3f1800e310117820 */ /* 0x000fc80000400000 */
[----:B------:R-:W-:-:S04]  /*1970*/  FFMA R18, R17, -1.6841721534729003906, R16 ;  /* 0xbfd792f411127823 */ /* 0x000fc80000000010 */
[----:B------:R-:W-:-:S04]  /*1980*/  FFMA R17, R18, 0.59376353025436401367, R17 ;  /* 0x3f1800e312117823 */ /* 0x000fc80000000011 */
[----:B------:R-:W-:-:S04]  /*1990*/  FFMA R18, R17, -1.6841721534729003906, R16 ;  /* 0xbfd792f411127823 */ /* 0x000fc80000000010 */
[----:B------:R-:W-:-:S04]  /*19a0*/  FFMA.RZ R18, R18, 0.59376353025436401367, R17 ;  /* 0x3f1800e312127823 */ /* 0x000fc8000000c011 */
[----:B------:R-:W0:Y:S02]  /*19b0*/  FRND.TRUNC R17, R18 ;  /* 0x0000001200117307 */ /* 0x000e24000020d000 */
[----:B0-----:R-:W-:-:S05]  /*19c0*/  FFMA R16, R17, -1.6841721534729003906, R16 ;  /* 0xbfd792f411107823 */ /* 0x001fca0000000010 */
[----:B------:R-:W-:-:S13]  /*19d0*/  ISETP.NE.AND P0, PT, R16, RZ, PT ;  /* 0x000000ff1000720c */ /* 0x000fda0003f05270 */
[----:B------:R-:W-:Y:S05]  /*19e0*/  @P0 BRA P1, `(.L_x_19) ;  /* 0xfffffffc00c80947 */ /* 0x000fea000083ffff */
.L_x_18:
[----:B------:R-:W-:-:S04]  /*19f0*/  FMUL R16, R16, 1.1920928955078125e-07 ;  /* 0x3400000010107820 */ /* 0x000fc80000400000 */
[----:B------:R-:W-:-:S07]  /*1a00*/  FMUL R16, R16, R21 ;  /* 0x0000001510107220 */ /* 0x000fce0000400000 */
.L_x_14:
[----:B------:R-:W0:Y:S01]  /*1a10*/  LDCU UR6, c[0x0][0x3ac] ;  /* 0x00007580ff0677ac */ /* 0x000e220008000800 */
[C---:B------:R-:W-:Y:S02]  /*1a20*/  FSETP.NAN.AND P0, PT, |R16|.reuse, |R16|, PT ;  /* 0x400000101000720b */ /* 0x040fe40003f08200 */
[C---:B------:R-:W-:Y:S02]  /*1a30*/  LOP3.LUT R17, R16.reuse, 0x80000000, R11, 0xb8, !PT ;  /* 0x8000000010117812 */ /* 0x040fe400078eb80b */
[----:B------:R-:W-:Y:S02]  /*1a40*/  MOV R21, 0x437c0000 ;  /* 0x437c000000157802 */ /* 0x000fe40000000f00 */
[----:B------:R-:W-:Y:S01]  /*1a50*/  FSEL R17, R16, R17, P0 ;  /* 0x0000001110117208 */ /* 0x000fe20000000000 */
[----:B------:R-:W-:-:S04]  /*1a60*/  HFMA2 R16, -RZ, RZ, 0.96630859375, -0.0022525787353515625 ;  /* 0x3bbb989dff107431 */ /* 0x000fc800000001ff */
[----:B0-----:R-:W-:Y:S01]  /*1a70*/  FADD R17, -R17, UR6 ;  /* 0x0000000611117e21 */ /* 0x001fe20008000100 */
[----:B------:R-:W0:Y:S03]  /*1a80*/  LDCU UR6, c[0x0][0x39c] ;  /* 0x00007380ff0677ac */ /* 0x000e260008000800 */
[----:B------:R-:W-:-:S04]  /*1a90*/  FFMA.SAT R16, R17, R16, 0.5 ;  /* 0x3f00000011107423 */ /* 0x000fc80000002010 */
[----:B------:R-:W-:-:S04]  /*1aa0*/  FFMA.RM R16, R16, R21, 12582913 ;  /* 0x4b40000110107423 */ /* 0x000fc80000004015 */
[C---:B------:R-:W-:Y:S01]  /*1ab0*/  FADD R18, R16.reuse, -12583039 ;  /* 0xcb40007f10127421 */ /* 0x040fe20000000000 */
[----:B------:R-:W-:-:S03]  /*1ac0*/  SHF.L.U32 R16, R16, 0x17, RZ ;  /* 0x0000001710107819 */ /* 0x000fc600000006ff */
[----:B------:R-:W-:Y:S01]  /*1ad0*/  FFMA R18, R17, 1.4426950216293334961, -R18 ;  /* 0x3fb8aa3b11127823 */ /* 0x000fe20000000812 */
[----:B0-----:R-:W-:-:S03]  /*1ae0*/  UISETP.GT.AND UP3, UPT, UR6, URZ, UPT ;  /* 0x000000ff0600728c */ /* 0x001fc6000bf64270 */
[----:B------:R-:W-:-:S04]  /*1af0*/  FFMA R18, R17, 1.925963033500011079e-08, R18 ;  /* 0x32a5706011127823 */ /* 0x000fc80000000012 */
[----:B------:R-:W0:Y:S02]  /*1b00*/  MUFU.EX2 R17, R18 ;  /* 0x0000001200117308 */ /* 0x000e240000000800 */
[----:B0-----:R-:W-:-:S04]  /*1b10*/  FMUL R16, R16, R17 ;  /* 0x0000001110107220 */ /* 0x001fc80000400000 */
[----:B-1----:R-:W-:-:S04]  /*1b20*/  FFMA R20, R16, -1.4495999892474449095e-37, R5 ;  /* 0x82454f3010147823 */ /* 0x002fc80000000005 */
        /* <DEDUP_REMOVED lines=8> */
[----:B------:R-:W-:Y:S02]  /*1bb0*/  MOV R17, R20 ;  /* 0x0000001400117202 */ /* 0x000fe40000000f00 */
[----:B------:R-:W-:Y:S02]  /*1bc0*/  MOV R16, R27 ;  /* 0x0000001b00107202 */ /* 0x000fe40000000f00 */
[----:B------:R-:W-:-:S07]  /*1bd0*/  MOV R21, 0x1bf0 ;  /* 0x00001bf000157802 */ /* 0x000fce0000000f00 */
[----:B--2---:R-:W-:Y:S05]  /*1be0*/  CALL.REL.NOINC `($__internal_0_$__cuda_sm3x_div_rn_noftz_f32_slowpath) ;  /* 0x0000001800887944 */ /* 0x004fea0003c00000 */
[----:B------:R-:W-:-:S07]  /*1bf0*/  IMAD.MOV.U32 R16, RZ, RZ, R20 ;  /* 0x000000ffff107224 */ /* 0x000fce00078e0014 */
.L_x_20:
[----:B------:R-:W-:Y:S01]  /*1c00*/  FADD R19, R19, R16 ;  /* 0x0000001013137221 */ /* 0x000fe20000000000 */
[----:B------:R-:W-:Y:S06]  /*1c10*/  BRA.U !UP3, `(.L_x_21) ;  /* 0x000000110b087547 */ /* 0x000fec000b800000 */
[----:B------:R-:W-:Y:S05]  /*1c20*/  BRA.U UP2, `(.L_x_22) ;  /* 0x0000000902c07547 */ /* 0x000fea000b800000 */
[----:B------:R-:W-:-:S13]  /*1c30*/  FSETP.LEU.AND P0, PT, RZ, UR20, PT ;  /* 0x00000014ff007c0b */ /* 0x000fda000bf0b000 */
[----:B------:R-:W-:Y:S05]  /*1c40*/  @!P0 BRA `(.L_x_23) ;  /* 0x00000004005c8947 */ /* 0x000fea0003800000 */
[----:B------:R-:W0:Y:S01]  /*1c50*/  LDCU UR6, c[0x0][0x39c] ;  /* 0x00007380ff0677ac */ /* 0x000e220008000800 */
[----:B------:R-:W-:Y:S01]  /*1c60*/  HFMA2 R21, -RZ, RZ, 0, 0 ;  /* 0x00000000ff157431 */ /* 0x000fe200000001ff */
[----:B0-----:R-:W-:-:S09]  /*1c70*/  UISETP.GE.U32.AND UP3, UPT, UR6, 0x4, UPT ;  /* 0x000000040600788c */ /* 0x001fd2000bf66070 */
[----:B------:R-:W-:Y:S05]  /*1c80*/  BRA.U !UP3, `(.L_x_24) ;  /* 0x000000050b0c7547 */ /* 0x000fea000b800000 */
[----:B------:R-:W-:Y:S01]  /*1c90*/  UISETP.GT.AND UP3, UPT, UR19, URZ, UPT ;  /* 0x000000ff1300728c */ /* 0x000fe2000bf64270 */
[----:B------:R-:W-:-:S08]  /*1ca0*/  MOV R29, RZ ;  /* 0x000000ff001d7202 */ /* 0x000fd00000000f00 */
[----:B------:R-:W-:Y:S05]  /*1cb0*/  BRA.U !UP3, `(.L_x_25) ;  /* 0x000000010bd87547 */ /* 0x000fea000b800000 */
[----:B------:R-:W-:Y:S02]  /*1cc0*/  IADD3 R16, PT, PT, -R29, UR19, RZ ;  /* 0x000000131d107c10 */ /* 0x000fe4000fffe1ff */
[----:B------:R-:W-:Y:S02]  /*1cd0*/  PLOP3.LUT P0, PT, PT, PT, PT, 0x80, 0x8 ;  /* 0x000000000008781c */ /* 0x000fe40003f0f070 */
[----:B------:R-:W-:-:S13]  /*1ce0*/  ISETP.GT.AND P1, PT, R16, 0xc, PT ;  /* 0x0000000c1000780c */ /* 0x000fda0003f24270 */
[----:B------:R-:W-:Y:S05]  /*1cf0*/  @!P1 BRA `(.L_x_26) ;  /* 0x0000000000789947 */ /* 0x000fea0003800000 */
[----:B------:R-:W0:Y:S01]  /*1d00*/  LDC.64 R16, c[0x0][0x3b8] ;  /* 0x0000ee00ff107b82 */ /* 0x000e220000000a00 */
[----:B------:R-:W-:Y:S01]  /*1d10*/  PLOP3.LUT P0, PT, PT, PT, PT, 0x8, 0x80 ;  /* 0x000000000080781c */ /* 0x000fe20003f0e170 */
[----:B------:R-:W-:-:S12]  /*1d20*/  UIADD3 UR6, UPT, UPT, UR19, -0xc, URZ ;  /* 0xfffffff413067890 */ /* 0x000fd8000fffe0ff */
.L_x_27:
[C---:B-1----:R-:W-:Y:S01]  /*1d30*/  IADD3 R19, PT, PT, R29.reuse, 0x4, RZ ;  /* 0x000000041d137810 */ /* 0x042fe20007ffe0ff */
[C-C-:B0-----:R-:W-:Y:S01]  /*1d40*/  IMAD.WIDE.U32 R22, R29.reuse, 0x4, R16.reuse ;  /* 0x000000041d167825 */ /* 0x141fe200078e0010 */
[C---:B------:R-:W-:Y:S02]  /*1d50*/  IADD3 R21, PT, PT, R29.reuse, 0x8, RZ ;  /* 0x000000081d157810 */ /* 0x040fe40007ffe0ff */
[----:B------:R-:W-:Y:S01]  /*1d60*/  IADD3 R25, PT, PT, R29, 0xc, RZ ;  /* 0x0000000c1d197810 */ /* 0x000fe20007ffe0ff */
[--C-:B------:R-:W-:Y:S01]  /*1d70*/  IMAD.WIDE.U32 R18, R19, 0x4, R16.reuse ;  /* 0x0000000413127825 */ /* 0x100fe200078e0010 */
[----:B------:R1:W-:Y:S01]  /*1d80*/  STG.E desc[UR16][R22.64], R13 ;  /* 0x0000000d16007986 */ /* 0x0003e2000c101910 */
[----:B------:R-:W-:Y:S02]  /*1d90*/  IADD3 R29, PT, PT, R29, 0x10, RZ ;  /* 0x000000101d1d7810 */ /* 0x000fe40007ffe0ff */
[----:B------:R-:W-:Y:S01]  /*1da0*/  IMAD.WIDE.U32 R20, R21, 0x4, R16 ;  /* 0x0000000415147825 */ /* 0x000fe200078e0010 */
[----:B------:R1:W-:Y:S01]  /*1db0*/  STG.E desc[UR16][R22.64+0x4], R13 ;  /* 0x0000040d16007986 */ /* 0x0003e2000c101910 */
[----:B------:R-:W-:-:S02]  /*1dc0*/  ISETP.GE.AND P1, PT, R29, UR6, PT ;  /* 0x000000061d007c0c */ /* 0x000fc4000bf26270 */
[----:B------:R-:W-:Y:S01]  /*1dd0*/  IMAD.WIDE.U32 R24, R25, 0x4, R16 ;  /* 0x0000000419187825 */ /* 0x000fe200078e0010 */
[----:B------:R1:W-:Y:S04]  /*1de0*/  STG.E desc[UR16][R22.64+0x8], R13 ;  /* 0x0000080d16007986 */ /* 0x0003e8000c101910 */
        /* <DEDUP_REMOVED lines=12> */
[----:B------:R1:W-:Y:S01]  /*1eb0*/  STG.E desc[UR16][R24.64+0xc], R13 ;  /* 0x00000c0d18007986 */ /* 0x0003e2000c101910 */
[----:B------:R-:W-:Y:S05]  /*1ec0*/  @!P1 BRA `(.L_x_27) ;  /* 0xfffffffc00989947 */ /* 0x000fea000383ffff */
[----:B-1----:R-:W-:-:S07]  /*1ed0*/  IMAD.U32 R21, RZ, RZ, UR19 ;  /* 0x00000013ff157e24 */ /* 0x002fce000f8e00ff */
.L_x_26:
[----:B------:R-:W-:-:S04]  /*1ee0*/  IADD3 R16, PT, PT, -R29, UR19, RZ ;  /* 0x000000131d107c10 */ /* 0x000fc8000fffe1ff */
[----:B------:R-:W-:-:S13]  /*1ef0*/  ISETP.GT.AND P1, PT, R16, 0x4, PT ;  /* 0x000000041000780c */ /* 0x000fda0003f24270 */
[----:B------:R-:W-:Y:S05]  /*1f00*/  @!P1 BRA `(.L_x_28) ;  /* 0x00000000003c9947 */ /* 0x000fea0003800000 */
[----:B------:R-:W0:Y:S01]  /*1f10*/  LDC.64 R16, c[0x0][0x3b8] ;  /* 0x0000ee00ff107b82 */ /* 0x000e220000000a00 */
[C---:B------:R-:W-:Y:S02]  /*1f20*/  IADD3 R21, PT, PT, R29.reuse, 0x4, RZ ;  /* 0x000000041d157810 */ /* 0x040fe40007ffe0ff */
[----:B------:R-:W-:Y:S01]  /*1f30*/  PLOP3.LUT P0, PT, PT, PT, PT, 0x8, 0x80 ;  /* 0x000000000080781c */ /* 0x000fe20003f0e170 */
[C---:B0-----:R-:W-:Y:S01]  /*1f40*/  IMAD.WIDE.U32 R18, R29.reuse, 0x4, R16 ;  /* 0x000000041d127825 */ /* 0x041fe200078e0010 */
[----:B------:R-:W-:-:S03]  /*1f50*/  IADD3 R29, PT, PT, R29, 0x8, RZ ;  /* 0x000000081d1d7810 */ /* 0x000fc60007ffe0ff */
[----:B------:R-:W-:Y:S01]  /*1f60*/  IMAD.WIDE.U32 R16, R21, 0x4, R16 ;  /* 0x0000000415107825 */ /* 0x000fe200078e0010 */
[----:B------:R0:W-:Y:S01]  /*1f70*/  STG.E desc[UR16][R18.64], R13 ;  /* 0x0000000d12007986 */ /* 0x0001e2000c101910 */
[----:B------:R-:W-:-:S03]  /*1f80*/  MOV R21, UR19 ;  /* 0x0000001300157c02 */ /* 0x000fc60008000f00 */
[----:B------:R0:W-:Y:S04]  /*1f90*/  STG.E desc[UR16][R18.64+0x4], R13 ;  /* 0x0000040d12007986 */ /* 0x0001e8000c101910 */
[----:B------:R0:W-:Y:S04]  /*1fa0*/  STG.E desc[UR16][R18.64+0x8], R13 ;  /* 0x0000080d12007986 */ /* 0x0001e8000c101910 */
[----:B------:R0:W-:Y:S04]  /*1fb0*/  STG.E desc[UR16][R18.64+0xc], R13 ;  /* 0x00000c0d12007986 */ /* 0x0001e8000c101910 */
[----:B------:R0:W-:Y:S04]  /*1fc0*/  STG.E desc[UR16][R16.64], R13 ;  /* 0x0000000d10007986 */ /* 0x0001e8000c101910 */
[----:B------:R0:W-:Y:S04]  /*1fd0*/  STG.E desc[UR16][R16.64+0x4], R13 ;  /* 0x0000040d10007986 */ /* 0x0001e8000c101910 */
[----:B------:R0:W-:Y:S04]  /*1fe0*/  STG.E desc[UR16][R16.64+0x8], R13 ;  /* 0x0000080d10007986 */ /* 0x0001e8000c101910 */
[----:B------:R0:W-:Y:S02]  /*1ff0*/  STG.E desc[UR16][R16.64+0xc], R13 ;  /* 0x00000c0d10007986 */ /* 0x0001e4000c101910 */
.L_x_28:
[----:B------:R-:W-:-:S13]  /*2000*/  ISETP.EQ.AND P1, PT, R29, UR19, PT ;  /* 0x000000131d007c0c */ /* 0x000fda000bf22270 */
[----:B------:R-:W-:Y:S05]  /*2010*/  @!P0 BRA P1, `(.L_x_24) ;  /* 0x0000000000288947 */ /* 0x000fea0000800000 */
.L_x_25:
[----:B0-----:R-:W0:Y:S02]  /*2020*/  LDC.64 R18, c[0x0][0x3b8] ;  /* 0x0000ee00ff127b82 */ /* 0x001e240000000a00 */
.L_x_29:
[C---:B01----:R-:W-:Y:S01]  /*2030*/  IMAD.WIDE.U32 R16, R29.reuse, 0x4, R18 ;  /* 0x000000041d107825 */ /* 0x043fe200078e0012 */
[----:B------:R-:W-:-:S04]  /*2040*/  IADD3 R29, PT, PT, R29, 0x4, RZ ;  /* 0x000000041d1d7810 */ /* 0x000fc80007ffe0ff */
[----:B------:R1:W-:Y:S01]  /*2050*/  STG.E desc[UR16][R16.64], R13 ;  /* 0x0000000d10007986 */ /* 0x0003e2000c101910 */
[----:B------:R-:W-:-:S03]  /*2060*/  ISETP.NE.AND P0, PT, R29, UR19, PT ;  /* 0x000000131d007c0c */ /* 0x000fc6000bf05270 */
[----:B------:R1:W-:Y:S04]  /*2070*/  STG.E desc[UR16][R16.64+0x4], R13 ;  /* 0x0000040d10007986 */ /* 0x0003e8000c101910 */
[----:B------:R1:W-:Y:S04]  /*2080*/  STG.E desc[UR16][R16.64+0x8], R13 ;  /* 0x0000080d10007986 */ /* 0x0003e8000c101910 */
[----:B------:R1:W-:Y:S02]  /*2090*/  STG.E desc[UR16][R16.64+0xc], R13 ;  /* 0x00000c0d10007986 */ /* 0x0003e4000c101910 */
[----:B------:R-:W-:Y:S05]  /*20a0*/  @P0 BRA `(.L_x_29) ;  /* 0xfffffffc00e00947 */ /* 0x000fea000383ffff */
[----:B------:R-:W-:-:S07]  /*20b0*/  MOV R21, UR19 ;  /* 0x0000001300157c02 */ /* 0x000fce0008000f00 */
.L_x_24:
[----:B------:R-:W-:Y:S01]  /*20c0*/  UISETP.NE.AND UP3, UPT, UR18, URZ, UPT ;  /* 0x000000ff1200728c */ /* 0x000fe2000bf65270 */
[----:B0-----:R-:W-:-:S08]  /*20d0*/  MOV R18, R13 ;  /* 0x0000000d00127202 */ /* 0x001fd00000000f00 */
[----:B------:R-:W-:Y:S05]  /*20e0*/  BRA.U !UP3, `(.L_x_30) ;  /* 0x000000050b887547 */ /* 0x000fea000b800000 */
[----:B-1----:R-:W0:Y:S01]  /*20f0*/  LDC.64 R16, c[0x0][0x3b8] ;  /* 0x0000ee00ff107b82 */ /* 0x002e220000000a00 */
[----:B------:R-:W-:Y:S01]  /*2100*/  UISETP.NE.AND UP3, UPT, UR18, 0x1, UPT ;  /* 0x000000011200788c */ /* 0x000fe2000bf65270 */
[----:B------:R-:W-:Y:S02]  /*2110*/  IMAD.MOV.U32 R18, RZ, RZ, R13 ;  /* 0x000000ffff127224 */ /* 0x000fe400078e000d */
[----:B0-----:R-:W-:-:S05]  /*2120*/  IMAD.WIDE.U32 R16, R21, 0x4, R16 ;  /* 0x0000000415107825 */ /* 0x001fca00078e0010 */
[----:B------:R4:W-:Y:S01]  /*2130*/  STG.E desc[UR16][R16.64], R13 ;  /* 0x0000000d10007986 */ /* 0x0009e2000c101910 */
[----:B------:R-:W-:Y:S05]  /*2140*/  BRA.U !UP3, `(.L_x_30) ;  /* 0x000000050b707547 */ /* 0x000fea000b800000 */
[----:B------:R5:W-:Y:S01]  /*2150*/  STG.E desc[UR16][R16.64+0x4], R13 ;  /* 0x0000040d10007986 */ /* 0x000be2000c101910 */
[----:B------:R-:W-:Y:S01]  /*2160*/  UISETP.NE.AND UP3, UPT, UR18, 0x2, UPT ;  /* 0x000000021200788c */ /* 0x000fe2000bf65270 */
[----:B------:R-:W-:-:S08]  /*2170*/  MOV R18, R13 ;  /* 0x0000000d00127202 */ /* 0x000fd00000000f00 */
[----:B------:R-:W-:Y:S05]  /*2180*/  BRA.U !UP3, `(.L_x_30) ;  /* 0x000000050b607547 */ /* 0x000fea000b800000 */
[----:B------:R0:W-:Y:S01]  /*2190*/  STG.E desc[UR16][R16.64+0x8], R13 ;  /* 0x0000080d10007986 */ /* 0x0001e2000c101910 */
[----:B------:R-:W-:Y:S01]  /*21a0*/  MOV R18, R13 ;  /* 0x0000000d00127202 */ /* 0x000fe20000000f00 */
[----:B------:R-:W-:Y:S06]  /*21b0*/  BRA `(.L_x_30) ;  /* 0x0000000400547947 */ /* 0x000fec0003800000 */
.L_x_23:
        /* <DEDUP_REMOVED lines=14> */
.L_x_34:
[C---:B-1----:R-:W-:Y:S01]  /*22a0*/  IADD3 R23, PT, PT, R29.reuse, 0x4, RZ ;  /* 0x000000041d177810 */ /* 0x042fe20007ffe0ff */
[C---:B------:R-:W-:Y:S01]  /*22b0*/  VIADD R19, R29.reuse, 0xc ;  /* 0x0000000c1d137836 */ /* 0x040fe20000000000 */
[C---:B------:R-:W-:Y:S01]  /*22c0*/  IADD3 R21, PT, PT, R29.reuse, 0x8, RZ ;  /* 0x000000081d157810 */ /* 0x040fe20007ffe0ff */
[C---:B0-----:R-:W-:Y:S01]  /*22d0*/  IMAD.WIDE.U32 R24, R29.reuse, 0x4, R16 ;  /* 0x000000041d187825 */ /* 0x041fe200078e0010 */
[----:B------:R-:W-:-:S03]  /*22e0*/  IADD3 R29, PT, PT, R29, 0x10, RZ ;  /* 0x000000101d1d7810 */ /* 0x000fc60007ffe0ff */
[--C-:B------:R-:W-:Y:S01]  /*22f0*/  IMAD.WIDE.U32 R22, R23, 0x4, R16.reuse ;  /* 0x0000000417167825 */ /* 0x100fe200078e0010 */
[----:B------:R1:W-:Y:S01]  /*2300*/  STG.E desc[UR16][R24.64], R12 ;  /* 0x0000000c18007986 */ /* 0x0003e2000c101910 */
[----:B------:R-:W-:Y:S02]  /*2310*/  ISETP.GE.AND P1, PT, R29, UR6, PT ;  /* 0x000000061d007c0c */ /* 0x000fe4000bf26270 */
[--C-:B------:R-:W-:Y:S01]  /*2320*/  IMAD.WIDE.U32 R20, R21, 0x4, R16.reuse ;  /* 0x0000000415147825 */ /* 0x100fe200078e0010 */
[----:B------:R1:W-:Y:S03]  /*2330*/  STG.E desc[UR16][R24.64+0x4], R12 ;  /* 0x0000040c18007986 */ /* 0x0003e6000c101910 */
        /* <DEDUP_REMOVED lines=16> */
[----:B-1----:R-:W-:-:S07]  /*2440*/  MOV R21, UR19 ;  /* 0x0000001300157c02 */ /* 0x002fce0008000f00 */
.L_x_33:
        /* <DEDUP_REMOVED lines=18> */
.L_x_35:
[----:B------:R-:W-:-:S13]  /*2570*/  ISETP.NE.OR P0, PT, R29, UR19, P0 ;  /* 0x000000131d007c0c */ /* 0x000fda0008705670 */
[----:B------:R-:W-:Y:S05]  /*2580*/  @!P0 BRA `(.L_x_31) ;  /* 0x0000000000288947 */ /* 0x000fea0003800000 */
.L_x_32:
[----:B0-----:R-:W0:Y:S02]  /*2590*/  LDC.64 R18, c[0x0][0x3b8] ;  /* 0x0000ee00ff127b82 */ /* 0x001e240000000a00 */
.L_x_36:
        /* <DEDUP_REMOVED lines=8> */
[----:B------:R-:W-:-:S07]  /*2620*/  IMAD.U32 R21, RZ, RZ, UR19 ;  /* 0x00000013ff157e24 */ /* 0x000fce000f8e00ff */
.L_x_31:
[----:B------:R-:W-:Y:S01]  /*2630*/  UISETP.NE.AND UP3, UPT, UR18, URZ, UPT ;  /* 0x000000ff1200728c */ /* 0x000fe2000bf65270 */
[----:B0-----:R-:W-:-:S08]  /*2640*/  MOV R18, R12 ;  /* 0x0000000c00127202 */ /* 0x001fd00000000f00 */
[----:B------:R-:W-:Y:S05]  /*2650*/  BRA.U !UP3, `(.L_x_30) ;  /* 0x000000010b2c7547 */ /* 0x000fea000b800000 */
[----:B-1----:R-:W0:Y:S01]  /*2660*/  LDC.64 R16, c[0x0][0x3b8] ;  /* 0x0000ee00ff107b82 */ /* 0x002e220000000a00 */
[----:B------:R-:W-:Y:S01]  /*2670*/  UISETP.NE.AND UP3, UPT, UR18, 0x1, UPT ;  /* 0x000000011200788c */ /* 0x000fe2000bf65270 */
[----:B------:R-:W-:Y:S01]  /*2680*/  MOV R18, R12 ;  /* 0x0000000c00127202 */ /* 0x000fe20000000f00 */
[----:B0-----:R-:W-:-:S05]  /*2690*/  IMAD.WIDE.U32 R16, R21, 0x4, R16 ;  /* 0x0000000415107825 */ /* 0x001fca00078e0010 */
[----:B------:R0:W-:Y:S02]  /*26a0*/  STG.E desc[UR16][R16.64], R12 ;  /* 0x0000000c10007986 */ /* 0x0001e4000c101910 */
[----:B------:R-:W-:Y:S05]  /*26b0*/  BRA.U !UP3, `(.L_x_30) ;  /* 0x000000010b147547 */ /* 0x000fea000b800000 */
[----:B------:R-:W-:Y:S01]  /*26c0*/  UISETP.NE.AND UP3, UPT, UR18, 0x2, UPT ;  /* 0x000000021200788c */ /* 0x000fe2000bf65270 */
[----:B------:R3:W-:Y:S01]  /*26d0*/  STG.E desc[UR16][R16.64+0x4], R12 ;  /* 0x0000040c10007986 */ /* 0x0007e2000c101910 */
[----:B------:R-:W-:-:S04]  /*26e0*/  MOV R18, R12 ;  /* 0x0000000c00127202 */ /* 0x000fc80000000f00 */
[----:B------:R-:W-:-:S13]  /*26f0*/  PLOP3.LUT P0, PT, PT, PT, UP3, 0x80, 0x8 ;  /* 0x000000000008781c */ /* 0x000fda0003f0f038 */
[----:B------:R3:W-:Y:S02]  /*2700*/  @P0 STG.E desc[UR16][R16.64+0x8], R12 ;  /* 0x0000080c10000986 */ /* 0x0007e4000c101910 */
.L_x_30:
[----:B------:R-:W-:Y:S01]  /*2710*/  FMUL R24, R18, 1.2608000341042305844e-22 ;  /* 0x1b186bdf12187820 */ /* 0x000fe20000400000 */
[----:B------:R-:W-:Y:S06]  /*2720*/  BRA `(.L_x_37) ;  /* 0x0000000400007947 */ /* 0x000fec0003800000 */
.L_x_22:
[----:B------:R-:W0:Y:S01]  /*2730*/  LDCU UR21, c[0x0][0x39c] ;  /* 0x00007380ff1577ac */ /* 0x000e220008000800 */
[----:B------:R-:W-:Y:S01]  /*2740*/  UMOV UR6, URZ ;  /* 0x000000ff00067c82 */ /* 0x000fe20008000000 */
[----:B0-----:R-:W-:-:S09]  /*2750*/  UISETP.GE.U32.AND UP3, UPT, UR21, 0x8, UPT ;  /* 0x000000081500788c */ /* 0x001fd2000bf66070 */
[----:B------:R-:W-:Y:S05]  /*2760*/  BRA.U !UP3, `(.L_x_38) ;  /* 0x000000010b3c7547 */ /* 0x000fea000b800000 */
[----:B------:R-:W0:Y:S01]  /*2770*/  LDC.64 R16, c[0x0][0x3b8] ;  /* 0x0000ee00ff107b82 */ /* 0x000e220000000a00 */
[----:B------:R-:W-:-:S07]  /*2780*/  HFMA2 R21, -RZ, RZ, 0, 0 ;  /* 0x00000000ff157431 */ /* 0x000fce00000001ff */
.L_x_39:
[C---:B01----:R-:W-:Y:S01]  /*2790*/  IMAD.WIDE.U32 R18, R21.reuse, 0x4, R16 ;  /* 0x0000000415127825 */ /* 0x043fe200078e0010 */
[----:B------:R-:W-:-:S04]  /*27a0*/  IADD3 R21, PT, PT, R21, 0x8, RZ ;  /* 0x0000000815157810 */ /* 0x000fc80007ffe0ff */
[----:B------:R1:W-:Y:S01]  /*27b0*/  STG.E desc[UR16][R18.64], RZ ;  /* 0x000000ff12007986 */ /* 0x0003e2000c101910 */
[----:B------:R-:W-:-:S03]  /*27c0*/  ISETP.NE.AND P0, PT, R21, UR10, PT ;  /* 0x0000000a15007c0c */ /* 0x000fc6000bf05270 */
[----:B------:R1:W-:Y:S04]  /*27d0*/  STG.E desc[UR16][R18.64+0x4], RZ ;  /* 0x000004ff12007986 */ /* 0x0003e8000c101910 */
[----:B------:R1:W-:Y:S04]  /*27e0*/  STG.E desc[UR16][R18.64+0x8], RZ ;  /* 0x000008ff12007986 */ /* 0x0003e8000c101910 */
[----:B------:R1:W-:Y:S04]  /*27f0*/  STG.E desc[UR16][R18.64+0xc], RZ ;  /* 0x00000cff12007986 */ /* 0x0003e8000c101910 */
[----:B------:R1:W-:Y:S04]  /*2800*/  STG.E desc[UR16][R18.64+0x10], RZ ;  /* 0x000010ff12007986 */ /* 0x0003e8000c101910 */
[----:B------:R1:W-:Y:S04]  /*2810*/  STG.E desc[UR16][R18.64+0x14], RZ ;  /* 0x000014ff12007986 */ /* 0x0003e8000c101910 */
[----:B------:R1:W-:Y:S04]  /*2820*/  STG.E desc[UR16][R18.64+0x18], RZ ;  /* 0x000018ff12007986 */ /* 0x0003e8000c101910 */
[----:B------:R1:W-:Y:S01]  /*2830*/  STG.E desc[UR16][R18.64+0x1c], RZ ;  /* 0x00001cff12007986 */ /* 0x0003e2000c101910 */
[----:B------:R-:W-:Y:S05]  /*2840*/  @P0 BRA `(.L_x_39) ;  /* 0xfffffffc00d00947 */ /* 0x000fea000383ffff */
[----:B------:R-:W-:-:S05]  /*2850*/  UMOV UR6, UR10 ;  /* 0x0000000a00067c82 */ /* 0x000fca0008000000 */
.L_x_38:
[----:B------:R-:W-:Y:S01]  /*2860*/  UISETP.NE.AND UP3, UPT, UR15, URZ, UPT ;  /* 0x000000ff0f00728c */ /* 0x000fe2000bf65270 */
[----:B------:R-:W-:-:S08]  /*2870*/  HFMA2 R24, -RZ, RZ, 0, 0 ;  /* 0x00000000ff187431 */ /* 0x000fd000000001ff */
[----:B------:R-:W-:Y:S05]  /*2880*/  BRA.U !UP3, `(.L_x_37) ;  /* 0x000000010ba87547 */ /* 0x000fea000b800000 */
[----:B------:R-:W-:Y:S02]  /*2890*/  UISETP.LT.U32.AND UP3, UPT, UR18, 0x2, UPT ;  /* 0x000000021200788c */ /* 0x000fe4000bf61070 */
[----:B------:R-:W-:Y:S02]  /*28a0*/  UIADD3 UR8, UPT, UPT, UR15, -0x1, URZ ;  /* 0xffffffff0f087890 */ /* 0x000fe4000fffe0ff */
[----:B------:R-:W-:Y:S02]  /*28b0*/  USEL UR7, UR18, 0x2, UP3 ;  /* 0x0000000212077887 */ /* 0x000fe40009800000 */
[----:B------:R-:W-:Y:S02]  /*28c0*/  UISETP.GE.U32.AND UP3, UPT, UR8, 0x3, UPT ;  /* 0x000000030800788c */ /* 0x000fe4000bf66070 */
[----:B------:R-:W-:-:S12]  /*28d0*/  USHF.L.U32 UR7, UR7, 0x2, URZ ;  /* 0x0000000207077899 */ /* 0x000fd800080006ff */
[----:B------:R-:W0:Y:S02]  /*28e0*/  LDCU UR7, c[0x2][UR7] ;  /* 0x00800000070777ac */ /* 0x000e240008000800 */
[----:B0-----:R-:W-:Y:S01]  /*28f0*/  USHF.R.S32.HI UR14, URZ, 0x1f, UR7 ;  /* 0x0000001fff0e7899 */ /* 0x001fe20008011407 */
[----:B------:R-:W-:Y:S11]  /*2900*/  BRA.U !UP3, `(.L_x_40) ;  /* 0x000000010b3c7547 */ /* 0x000ff6000b800000 */
[----:B------:R-:W0:Y:S02]  /*2910*/  LDCU.64 UR8, c[0x0][0x3b8] ;  /* 0x00007700ff0877ac */ /* 0x000e240008000a00 */
[----:B0-----:R-:W-:Y:S02]  /*2920*/  UIMAD.WIDE.U32 UR8, UR6, 0x4, UR8 ;  /* 0x00000004060878a5 */ /* 0x001fe4000f8e0008 */
[----:B------:R-:W-:-:S04]  /*2930*/  UIADD3 UR6, UPT, UPT, UR6, 0x4, URZ ;  /* 0x0000000406067890 */ /* 0x000fc8000fffe0ff */
[----:B------:R-:W-:Y:S01]  /*2940*/  IMAD.U32 R20, RZ, RZ, UR8 ;  /* 0x00000008ff147e24 */ /* 0x000fe2000f8e00ff */
[----:B------:R-:W-:Y:S01]  /*2950*/  MOV R21, UR9 ;  /* 0x0000000900157c02 */ /* 0x000fe20008000f00 */
[----:B------:R-:W-:Y:S01]  /*2960*/  IMAD.U32 R23, RZ, RZ, UR9 ;  /* 0x00000009ff177e24 */ /* 0x000fe2000f8e00ff */
[----:B-1----:R-:W-:Y:S02]  /*2970*/  MOV R18, UR8 ;  /* 0x0000000800127c02 */ /* 0x002fe40008000f00 */
[----:B------:R-:W-:Y:S01]  /*2980*/  MOV R19, UR9 ;  /* 0x0000000900137c02 */ /* 0x000fe20008000f00 */
[----:B------:R0:W-:Y:S01]  /*2990*/  STG.E desc[UR16][R20.64], RZ ;  /* 0x000000ff14007986 */ /* 0x0001e2000c101910 */
[----:B------:R-:W-:Y:S02]  /*29a0*/  MOV R16, UR8 ;  /* 0x0000000800107c02 */ /* 0x000fe40008000f00 */
[----:B------:R-:W-:Y:S01]  /*29b0*/  MOV R17, UR9 ;  /* 0x0000000900117c02 */ /* 0x000fe20008000f00 */
[----:B------:R0:W-:Y:S01]  /*29c0*/  STG.E desc[UR16][R18.64+0x4], RZ ;  /* 0x000004ff12007986 */ /* 0x0001e2000c101910 */
[----:B------:R-:W-:-:S03]  /*29d0*/  MOV R22, UR8 ;  /* 0x0000000800167c02 */ /* 0x000fc60008000f00 */
[----:B------:R0:W-:Y:S04]  /*29e0*/  STG.E desc[UR16][R16.64+0x8], RZ ;  /* 0x000008ff10007986 */ /* 0x0001e8000c101910 */
[----:B------:R0:W-:Y:S02]  /*29f0*/  STG.E desc[UR16][R22.64+0xc], RZ ;  /* 0x00000cff16007986 */ /* 0x0001e4000c101910 */
.L_x_40:
[----:B------:R-:W-:Y:S01]  /*2a00*/  UMOV UR8, UR7 ;  /* 0x0000000700087c82 */ /* 0x000fe20008000000 */
[----:B------:R-:W-:-:S03]  /*2a10*/  UMOV UR9, UR14 ;  /* 0x0000000e00097c82 */ /* 0x000fc60008000000 */
.L_x_58:
[----:B------:R-:W-:Y:S05]  /*2a20*/  BRXU UR8 -0x2a30                                                             (*"BRANCH_TARGETS .L_x_37,.L_x_60,.L_x_61"*) ;  /* 0xffffffd408747958 */ /* 0x000fea000b83ffff */
.L_x_61:
[----:B------:R-:W3:Y:S02]  /*2a30*/  LDCU.64 UR8, c[0x0][0x3b8] ;  /* 0x00007700ff0877ac */ /* 0x000ee40008000a00 */
[----:B---3--:R-:W-:Y:S02]  /*2a40*/  UIMAD.WIDE.U32 UR8, UR6, 0x4, UR8 ;  /* 0x00000004060878a5 */ /* 0x008fe4000f8e0008 */
[----:B------:R-:W-:-:S04]  /*2a50*/  UIADD3 UR6, UPT, UPT, UR6, 0x2, URZ ;  /* 0x0000000206067890 */ /* 0x000fc8000fffe0ff */
[----:B01----:R-:W-:Y:S02]  /*2a60*/  MOV R18, UR8 ;  /* 0x0000000800127c02 */ /* 0x003fe40008000f00 */
[----:B------:R-:W-:Y:S02]  /*2a70*/  MOV R19, UR9 ;  /* 0x0000000900137c02 */ /* 0x000fe40008000f00 */
[----:B------:R-:W-:Y:S02]  /*2a80*/  MOV R16, UR8 ;  /* 0x0000000800107c02 */ /* 0x000fe40008000f00 */
[----:B------:R-:W-:Y:S01]  /*2a90*/  MOV R17, UR9 ;  /* 0x0000000900117c02 */ /* 0x000fe20008000f00 */
[----:B------:R3:W-:Y:S04]  /*2aa0*/  STG.E desc[UR16][R18.64], RZ ;  /* 0x000000ff12007986 */ /* 0x0007e8000c101910 */
[----:B------:R3:W-:Y:S02]  /*2ab0*/  STG.E desc[UR16][R16.64+0x4], RZ ;  /* 0x000004ff10007986 */ /* 0x0007e4000c101910 */
.L_x_60:
[----:B------:R-:W-:-:S06]  /*2ac0*/  ULOP3.LUT UP3, URZ, UR21, 0x1, URZ, 0xc0, !UPT ;  /* 0x0000000115ff7892 */ /* 0x000fcc000f86c0ff */
[----:B------:R-:W-:-:S05]  /*2ad0*/  PLOP3.LUT P0, PT, PT, PT, UP3, 0x80, 0x8 ;  /* 0x000000000008781c */ /* 0x000fca0003f0f038 */
[----:B------:R-:W4:Y:S02]  /*2ae0*/  @UP3 LDCU.64 UR8, c[0x0][0x3b8] ;  /* 0x00007700ff0837ac */ /* 0x000f240008000a00 */
[----:B----4-:R-:W-:-:S06]  /*2af0*/  @UP3 UIMAD.WIDE.U32 UR6, UR6, 0x4, UR8 ;  /* 0x00000004060638a5 */ /* 0x010fcc000f8e0008 */
[----:B0--3--:R-:W-:Y:S02]  /*2b00*/  MOV R16, UR6 ;  /* 0x0000000600107c02 */ /* 0x009fe40008000f00 */
[----:B------:R-:W-:-:S05]  /*2b10*/  MOV R17, UR7 ;  /* 0x0000000700117c02 */ /* 0x000fca0008000f00 */
[----:B------:R3:W-:Y:S02]  /*2b20*/  @P0 STG.E desc[UR16][R16.64], RZ ;  /* 0x000000ff10000986 */ /* 0x0007e4000c101910 */
.L_x_37:
[C---:B01-345:R-:W-:Y:S01]  /*2b30*/  FMUL R16, |R26|.reuse, 2.8853900432586669922 ;  /* 0x4038aa3b1a107820 */ /* 0x07bfe20000400200 */
[----:B------:R-:W-:Y:S01]  /*2b40*/  IMAD.MOV.U32 R18, RZ, RZ, 0x3f800000 ;  /* 0x3f800000ff127424 */ /* 0x000fe200078e00ff */
[----:B------:R-:W0:Y:S01]  /*2b50*/  LDCU UR6, c[0x0][0x3e4] ;  /* 0x00007c80ff0677ac */ /* 0x000e220008000800 */
[----:B------:R-:W-:-:S03]  /*2b60*/  FSETP.GE.AND P0, PT, |R26|, 9.010913848876953125, PT ;  /* 0x41102cb41a00780b */ /* 0x000fc60003f06200 */
[----:B------:R-:W1:Y:S02]  /*2b70*/  MUFU.EX2 R16, R16 ;  /* 0x0000001000107308 */ /* 0x000e640000000800 */
[----:B-1----:R-:W-:-:S06]  /*2b80*/  FADD R17, R16, 1 ;  /* 0x3f80000010117421 */ /* 0x002fcc0000000000 */
[----:B------:R-:W1:Y:S02]  /*2b90*/  MUFU.RCP R17, R17 ;  /* 0x0000001100117308 */ /* 0x000e640000001000 */
[----:B-1----:R-:W-:-:S05]  /*2ba0*/  FFMA R18, R17, -2, R18 ;  /* 0xc000000011127823 */ /* 0x002fca0000000012 */
[----:B------:R-:W-:Y:S02]  /*2bb0*/  FSEL R19, R18, 1, !P0 ;  /* 0x3f80000012137808 */ /* 0x000fe40004000000 */
[----:B------:R-:W-:Y:S02]  /*2bc0*/  FSETP.GE.AND P0, PT, |R26|, 0.60000002384185791016, PT ;  /* 0x3f19999a1a00780b */ /* 0x000fe40003f06200 */
[----:B------:R-:W-:-:S04]  /*2bd0*/  LOP3.LUT R19, R19, 0x80000000, R26, 0xb8, !PT ;  /* 0x8000000013137812 */ /* 0x000fc800078eb81a */
[----:B------:R-:W-:-:S05]  /*2be0*/  FSEL R19, R19, R14, P0 ;  /* 0x0000000e13137208 */ /* 0x000fca0000000000 */
[----:B0-----:R-:W-:-:S04]  /*2bf0*/  FADD R16, -R19, UR6 ;  /* 0x0000000613107e21 */ /* 0x001fc80008000100 */
[----:B------:R-:W-:-:S06]  /*2c00*/  FADD R16, -R16, R15 ;  /* 0x0000000f10107221 */ /* 0x000fcc0000000100 */
[----:B------:R-:W0:Y:S02]  /*2c10*/  FRND.FLOOR R16, R16 ;  /* 0x0000001000107307 */ /* 0x000e240000205000 */
[----:B0-----:R-:W-:-:S04]  /*2c20*/  FADD R19, -R16, 1.00209998336591933590e+35 ;  /* 0x799a65e010137421 */ /* 0x001fc80000000100 */
[----:B------:R-:W-:-:S07]  /*2c30*/  FADD R19, R19, R24 ;  /* 0x0000001813137221 */ /* 0x000fce0000000000 */
.L_x_21:
[----:B------:R-:W-:-:S13]  /*2c40*/  FSETP.GTU.AND P0, PT, R19, R2, PT ;  /* 0x000000021300720b */ /* 0x000fda0003f0c000 */
[----:B------:R-:W-:-:S05]  /*2c50*/  @!P0 FADD R19, R19, R6 ;  /* 0x0000000613138221 */ /* 0x000fca0000000000 */
[----:B------:R-:W-:-:S13]  /*2c60*/  FSETP.GT.AND P0, PT, R19, R9, PT ;  /* 0x000000091300720b */ /* 0x000fda0003f04000 */
[----:B------:R-:W-:Y:S05]  /*2c70*/  @!P0 BRA `(.L_x_13) ;  /* 0x00000008002c8947 */ /* 0x000fea0003800000 */
[----:B------:R-:W0:Y:S01]  /*2c80*/  MUFU.RCP R17, R10 ;  /* 0x0000000a00117308 */ /* 0x000e220000001000 */
[----:B------:R-:W1:Y:S01]  /*2c90*/  LDCU UR6, c[0x0][0x428] ;  /* 0x00008500ff0677ac */ /* 0x000e620008000800 */
[----:B------:R-:W-:Y:S02]  /*2ca0*/  HFMA2 R18, -RZ, RZ, 1.875, 0 ;  /* 0x3f800000ff127431 */ /* 0x000fe400000001ff */
[----:B0-----:R-:W-:Y:S01]  /*2cb0*/  FMUL.FTZ R17, R17, 0.125 ;  /* 0x3e00000011117820 */ /* 0x001fe20000410000 */
[----:B-1----:R-:W-:-:S03]  /*2cc0*/  MOV R22, UR6 ;  /* 0x0000000600167c02 */ /* 0x002fc60008000f00 */
[----:B------:R-:W-:-:S04]  /*2cd0*/  FFMA R19, R10, 2, R17 ;  /* 0x400000000a137823 */ /* 0x000fc80000000011 */
[----:B------:R-:W0:Y:S08]  /*2ce0*/  MUFU.RCP R16, R19 ;  /* 0x0000001300107308 */ /* 0x000e300000001000 */
[----:B------:R-:W1:Y:S01]  /*2cf0*/  FCHK P0, R22, R19 ;  /* 0x0000001316007302 */ /* 0x000e620000000000 */
[----:B0-----:R-:W-:-:S04]  /*2d00*/  FFMA R17, -R19, R16, 1 ;  /* 0x3f80000013117423 */ /* 0x001fc80000000110 */
[----:B------:R-:W-:-:S04]  /*2d10*/  FFMA R16, R16, R17, R16 ;  /* 0x0000001110107223 */ /* 0x000fc80000000010 */
[----:B------:R-:W-:-:S04]  /*2d20*/  FFMA R17, R16, UR6, RZ ;  /* 0x0000000610117c23 */ /* 0x000fc800080000ff */
[----:B------:R-:W-:-:S04]  /*2d30*/  FFMA R20, -R19, R17, UR6 ;  /* 0x0000000613147e23 */ /* 0x000fc80008000111 */
[----:B------:R-:W-:Y:S01]  /*2d40*/  FFMA R16, R16, R20, R17 ;  /* 0x0000001410107223 */ /* 0x000fe20000000011 */
[----:B-1----:R-:W-:Y:S06]  /*2d50*/  @!P0 BRA `(.L_x_41) ;  /* 0x0000000000148947 */ /* 0x002fec0003800000 */
[----:B------:R-:W0:Y:S01]  /*2d60*/  LDC R16, c[0x0][0x428] ;  /* 0x00010a00ff107b82 */ /* 0x000e220000000800 */
[----:B------:R-:W-:Y:S02]  /*2d70*/  MOV R17, R19 ;  /* 0x0000001300117202 */ /* 0x000fe40000000f00 */
[----:B------:R-:W-:-:S07]  /*2d80*/  MOV R21, 0x2da0 ;  /* 0x00002da000157802 */ /* 0x000fce0000000f00 */
[----:B0-2---:R-:W-:Y:S05]  /*2d90*/  CALL.REL.NOINC `($__internal_0_$__cuda_sm3x_div_rn_noftz_f32_slowpath) ;  /* 0x00000008001c7944 */ /* 0x005fea0003c00000 */
[----:B------:R-:W-:-:S07]  /*2da0*/  MOV R16, R20 ;  /* 0x0000001400107202 */ /* 0x000fce0000000f00 */
.L_x_41:
[----:B------:R-:W-:Y:S01]  /*2db0*/  FMUL R16, R16, 4 ;  /* 0x4080000010107820 */ /* 0x000fe20000400000 */
[----:B------:R-:W0:Y:S03]  /*2dc0*/  LDCU UR6, c[0x0][0x424] ;  /* 0x00008480ff0677ac */ /* 0x000e260008000800 */
[----:B------:R-:W-:-:S04]  /*2dd0*/  FMUL R16, R16, 1 ;  /* 0x3f80000010107820 */ /* 0x000fc80000400000 */
[----:B------:R-:W-:-:S04]  /*2de0*/  FMUL R16, R16, 1 ;  /* 0x3f80000010107820 */ /* 0x000fc80000400000 */
[----:B------:R-:W-:-:S04]  /*2df0*/  FMUL R19, R16, 1 ;  /* 0x3f80000010137820 */ /* 0x000fc80000400000 */
[----:B------:R-:W1:Y:S01]  /*2e00*/  MUFU.RCP R16, R19 ;  /* 0x0000001300107308 */ /* 0x000e620000001000 */
[----:B0-----:R-:W-:-:S07]  /*2e10*/  MOV R22, UR6 ;  /* 0x0000000600167c02 */ /* 0x001fce0008000f00 */
[----:B------:R-:W0:Y:S01]  /*2e20*/  FCHK P0, R22, R19 ;  /* 0x0000001316007302 */ /* 0x000e220000000000 */
[----:B-1----:R-:W-:-:S04]  /*2e30*/  FFMA R17, -R19, R16, 1 ;  /* 0x3f80000013117423 */ /* 0x002fc80000000110 */
[----:B------:R-:W-:-:S04]  /*2e40*/  FFMA R16, R16, R17, R16 ;  /* 0x0000001110107223 */ /* 0x000fc80000000010 */
[----:B------:R-:W-:-:S04]  /*2e50*/  FFMA R17, R16, UR6, RZ ;  /* 0x0000000610117c23 */ /* 0x000fc800080000ff */
[----:B------:R-:W-:-:S04]  /*2e60*/  FFMA R20, -R19, R17, UR6 ;  /* 0x0000000613147e23 */ /* 0x000fc80008000111 */
[----:B------:R-:W-:Y:S01]  /*2e70*/  FFMA R16, R16, R20, R17 ;  /* 0x0000001410107223 */ /* 0x000fe20000000011 */
[----:B0-----:R-:W-:Y:S06]  /*2e80*/  @!P0 BRA `(.L_x_42) ;  /* 0x0000000000148947 */ /* 0x001fec0003800000 */
[----:B------:R-:W0:Y:S01]  /*2e90*/  LDC R16, c[0x0][0x424] ;  /* 0x00010900ff107b82 */ /* 0x000e220000000800 */
[----:B------:R-:W-:Y:S02]  /*2ea0*/  MOV R17, R19 ;  /* 0x0000001300117202 */ /* 0x000fe40000000f00 */
[----:B------:R-:W-:-:S07]  /*2eb0*/  MOV R21, 0x2ed0 ;  /* 0x00002ed000157802 */ /* 0x000fce0000000f00 */
[----:B0-2---:R-:W-:Y:S05]  /*2ec0*/  CALL.REL.NOINC `($__internal_0_$__cuda_sm3x_div_rn_noftz_f32_slowpath) ;  /* 0x0000000400d07944 */ /* 0x005fea0003c00000 */
[----:B------:R-:W-:-:S07]  /*2ed0*/  IMAD.MOV.U32 R16, RZ, RZ, R20 ;  /* 0x000000ffff107224 */ /* 0x000fce00078e0014 */
.L_x_42:
[----:B------:R-:W-:Y:S01]  /*2ee0*/  FADD R17, R16, 1.7628334681206198752e-42 ;  /* 0x000004ea10117421 */ /* 0x000fe20000000000 */
[----:B------:R-:W-:-:S03]  /*2ef0*/  HFMA2 R28, -RZ, RZ, 0.771484375, 0.21533203125 ;  /* 0x3a2c32e4ff1c7431 */ /* 0x000fc600000001ff */
[C---:B------:R-:W-:Y:S01]  /*2f00*/  FMUL R20, |R17|.reuse, 16777216 ;  /* 0x4b80000011147820 */ /* 0x040fe20000400200 */
[----:B------:R-:W-:-:S04]  /*2f10*/  FSETP.GEU.AND P0, PT, |R17|, 1.175494350822287508e-38, PT ;  /* 0x008000001100780b */ /* 0x000fc80003f0e200 */
[----:B------:R-:W-:-:S04]  /*2f20*/  FSEL R20, R20, |R17|, !P0 ;  /* 0x4000001114147208 */ /* 0x000fc80004000000 */
[----:B------:R-:W-:-:S04]  /*2f30*/  IADD3 R19, PT, PT, R20, -0x3f3504f3, RZ ;  /* 0xc0cafb0d14137810 */ /* 0x000fc80007ffe0ff */
[----:B------:R-:W-:-:S04]  /*2f40*/  LOP3.LUT R21, R19, 0xff800000, RZ, 0xc0, !PT ;  /* 0xff80000013157812 */ /* 0x000fc800078ec0ff */
[-C--:B------:R-:W-:Y:S02]  /*2f50*/  IADD3 R20, PT, PT, R20, -R21.reuse, RZ ;  /* 0x8000001514147210 */ /* 0x080fe40007ffe0ff */
[----:B------:R-:W-:-:S03]  /*2f60*/  I2FP.F32.S32 R21, R21 ;  /* 0x0000001500157245 */ /* 0x000fc60000201400 */
[C---:B------:R-:W-:Y:S01]  /*2f70*/  FADD R23, R20.reuse, 1 ;  /* 0x3f80000014177421 */ /* 0x040fe20000000000 */
[----:B------:R-:W-:-:S04]  /*2f80*/  FADD R20, R20, -1 ;  /* 0xbf80000014147421 */ /* 0x000fc80000000000 */
[----:B------:R-:W-:Y:S01]  /*2f90*/  FADD R22, R20, R20 ;  /* 0x0000001414167221 */ /* 0x000fe20000000000 */
[----:B------:R-:W0:Y:S03]  /*2fa0*/  MUFU.RCP R23, R23 ;  /* 0x0000001700177308 */ /* 0x000e260000001000 */
[----:B0-----:R-:W-:-:S04]  /*2fb0*/  FMUL R19, R23, R22 ;  /* 0x0000001617137220 */ /* 0x001fc80000400000 */
[----:B------:R-:W-:-:S04]  /*2fc0*/  FADD R22, R20, -R19 ;  /* 0x8000001314167221 */ /* 0x000fc80000000000 */
[----:B------:R-:W-:-:S04]  /*2fd0*/  FADD R25, R22, R22 ;  /* 0x0000001616197221 */ /* 0x000fc80000000000 */
[----:B------:R-:W-:Y:S01]  /*2fe0*/  FFMA R24, R20, -R19, R25 ;  /* 0x8000001314187223 */ /* 0x000fe20000000019 */
[----:B------:R-:W-:-:S03]  /*2ff0*/  FSEL R20, RZ, -24, P0 ;  /* 0xc1c00000ff147808 */ /* 0x000fc60000000000 */
[----:B------:R-:W-:Y:S02]  /*3000*/  FMUL R24, R23, R24 ;  /* 0x0000001817187220 */ /* 0x000fe40000400000 */
[----:B------:R-:W-:Y:S01]  /*3010*/  FFMA R22, R21, 1.1920928955078125e-07, R20 ;  /* 0x3400000015167823 */ /* 0x000fe20000000014 */
[----:B------:R-:W-:-:S03]  /*3020*/  FMUL R21, R19, R19 ;  /* 0x0000001313157220 */ /* 0x000fc60000400000 */
[----:B------:R-:W-:Y:S01]  /*3030*/  FFMA R20, R19, 1.4426950216293334961, R22 ;  /* 0x3fb8aa3b13147823 */ /* 0x000fe20000000016 */
[----:B------:R-:W-:-:S03]  /*3040*/  FFMA R28, R21, R28, 0.0032181653659790754318 ;  /* 0x3b52e7db151c7423 */ /* 0x000fc6000000001c */
[----:B------:R-:W-:Y:S01]  /*3050*/  FADD R22, R22, -R20 ;  /* 0x8000001416167221 */ /* 0x000fe20000000000 */
[----:B------:R-:W-:-:S03]  /*3060*/  FFMA R28, R21, R28, 0.018033718690276145935 ;  /* 0x3c93bb73151c7423 */ /* 0x000fc6000000001c */
[----:B------:R-:W-:Y:S01]  /*3070*/  FFMA R23, R19, 1.4426950216293334961, R22 ;  /* 0x3fb8aa3b13177823 */ /* 0x000fe20000000016 */
[----:B------:R-:W-:-:S03]  /*3080*/  FFMA R28, R21, R28, 0.12022458761930465698 ;  /* 0x3df6384f151c7423 */ /* 0x000fc6000000001c */
[----:B------:R-:W-:Y:S01]  /*3090*/  FFMA R22, R24, 1.4426950216293334961, R23 ;  /* 0x3fb8aa3b18167823 */ /* 0x000fe20000000017 */
[----:B------:R-:W-:-:S03]  /*30a0*/  FMUL R28, R21, R28 ;  /* 0x0000001c151c7220 */ /* 0x000fc60000400000 */
[----:B------:R-:W-:Y:S01]  /*30b0*/  FFMA R21, R19, 1.9251366722983220825e-08, R22 ;  /* 0x32a55e3413157823 */ /* 0x000fe20000000016 */
[----:B------:R-:W-:-:S04]  /*30c0*/  FMUL R22, R28, 3 ;  /* 0x404000001c167820 */ /* 0x000fc80000400000 */
[----:B------:R-:W-:Y:S02]  /*30d0*/  FFMA R22, R24, R22, R21 ;  /* 0x0000001618167223 */ /* 0x000fe40000000015 */
[----:B------:R-:W0:Y:S02]  /*30e0*/  LDC R21, c[0x0][0x430] ;  /* 0x00010c00ff157b82 */ /* 0x000e240000000800 */
[----:B------:R-:W-:-:S04]  /*30f0*/  FFMA R19, R19, R28, R22 ;  /* 0x0000001c13137223 */ /* 0x000fc80000000016 */
[----:B------:R-:W-:-:S04]  /*3100*/  FADD R23, R20, R19 ;  /* 0x0000001314177221 */ /* 0x000fc80000000000 */
[----:B------:R-:W-:-:S04]  /*3110*/  FADD R20, -R20, R23 ;  /* 0x0000001714147221 */ /* 0x000fc80000000100 */
[----:B------:R-:W-:Y:S01]  /*3120*/  FADD R20, R19, -R20 ;  /* 0x8000001413147221 */ /* 0x000fe20000000000 */
[----:B0-----:R-:W-:-:S04]  /*3130*/  FMUL R22, R23, R21 ;  /* 0x0000001517167220 */ /* 0x001fc80000400000 */
[----:B------:R-:W0:Y:S01]  /*3140*/  FRND R25, R22 ;  /* 0x0000001600197307 */ /* 0x000e220000201000 */
[-C--:B------:R-:W-:Y:S01]  /*3150*/  FFMA R23, R23, R21.reuse, -R22 ;  /* 0x0000001517177223 */ /* 0x080fe20000000816 */
[C---:B------:R-:W-:Y:S02]  /*3160*/  FSETP.GT.AND P1, PT, |R22|.reuse, 152, PT ;  /* 0x431800001600780b */ /* 0x040fe40003f24200 */
[----:B------:R-:W-:Y:S01]  /*3170*/  FSETP.GEU.AND P2, PT, R22, RZ, PT ;  /* 0x000000ff1600720b */ /* 0x000fe20003f4e000 */
[----:B------:R-:W-:-:S03]  /*3180*/  FFMA R20, R20, R21, R23 ;  /* 0x0000001514147223 */ /* 0x000fc60000000017 */
[----:B------:R-:W1:Y:S01]  /*3190*/  F2I.NTZ R23, R22 ;  /* 0x0000001600177305 */ /* 0x000e620000203100 */
[----:B0-----:R-:W-:Y:S01]  /*31a0*/  FADD R19, R22, -R25 ;  /* 0x8000001916137221 */ /* 0x001fe20000000000 */
[----:B------:R-:W-:-:S03]  /*31b0*/  FSETP.GT.AND P0, PT, R25, RZ, PT ;  /* 0x000000ff1900720b */ /* 0x000fc60003f04000 */
[----:B------:R-:W-:Y:S01]  /*31c0*/  FADD R19, R20, R19 ;  /* 0x0000001314137221 */ /* 0x000fe20000000000 */
[----:B------:R-:W-:Y:S02]  /*31d0*/  MOV R20, 0x391fcb8e ;  /* 0x391fcb8e00147802 */ /* 0x000fe40000000f00 */
[----:B------:R-:W-:Y:S02]  /*31e0*/  SEL R24, RZ, 0x83000000, P0 ;  /* 0x83000000ff187807 */ /* 0x000fe40000000000 */
[----:B------:R-:W-:Y:S01]  /*31f0*/  FSETP.NEU.AND P0, PT, R17, 1, PT ;  /* 0x3f8000001100780b */ /* 0x000fe20003f0d000 */
[----:B------:R-:W-:-:S03]  /*3200*/  FFMA R20, R19, R20, 0.0013391353422775864601 ;  /* 0x3aaf85ed13147423 */ /* 0x000fc60000000014 */
[----:B------:R-:W-:Y:S01]  /*3210*/  FSETP.EQ.OR P0, PT, R21, RZ, !P0 ;  /* 0x000000ff1500720b */ /* 0x000fe20004702400 */
[----:B------:R-:W-:-:S04]  /*3220*/  FFMA R20, R19, R20, 0.0096188392490148544312 ;  /* 0x3c1d985613147423 */ /* 0x000fc80000000014 */
[----:B------:R-:W-:-:S04]  /*3230*/  FFMA R20, R19, R20, 0.055503588169813156128 ;  /* 0x3d6357bb13147423 */ /* 0x000fc80000000014 */
[----:B------:R-:W-:-:S04]  /*3240*/  FFMA R20, R19, R20, 0.24022644758224487305 ;  /* 0x3e75fdec13147423 */ /* 0x000fc80000000014 */
[----:B------:R-:W-:-:S04]  /*3250*/  FFMA R20, R19, R20, 0.69314718246459960938 ;  /* 0x3f31721813147423 */ /* 0x000fc80000000014 */
[----:B------:R-:W-:Y:S01]  /*3260*/  FFMA R20, R19, R20, 1 ;  /* 0x3f80000013147423 */ /* 0x000fe20000000014 */
[----:B------:R-:W-:Y:S02]  /*3270*/  IADD3 R19, PT, PT, R24, 0x7f000000, RZ ;  /* 0x7f00000018137810 */ /* 0x000fe40007ffe0ff */
[----:B-1----:R-:W-:-:S03]  /*3280*/  LEA R24, R23, -R24, 0x17 ;  /* 0x8000001817187211 */ /* 0x002fc600078eb8ff */
[----:B------:R-:W-:-:S04]  /*3290*/  FMUL R19, R20, R19 ;  /* 0x0000001314137220 */ /* 0x000fc80000400000 */
[----:B------:R-:W-:Y:S01]  /*32a0*/  FMUL R19, R19, R24 ;  /* 0x0000001813137220 */ /* 0x000fe20000400000 */
[----:B------:R-:W-:Y:S01]  /*32b0*/  @P1 FSEL R19, RZ, +INF , !P2 ;  /* 0x7f800000ff131808 */ /* 0x000fe20005000000 */
[----:B------:R-:W-:Y:S06]  /*32c0*/  @P0 BRA `(.L_x_43) ;  /* 0x0000000000600947 */ /* 0x000fec0003800000 */
[----:B------:R-:W-:-:S04]  /*32d0*/  FSETP.NAN.AND P0, PT, |R21|, |R21|, PT ;  /* 0x400000151500720b */ /* 0x000fc80003f08200 */
[----:B------:R-:W-:-:S13]  /*32e0*/  FSETP.NAN.OR P0, PT, |R17|, |R17|, P0 ;  /* 0x400000111100720b */ /* 0x000fda0000708600 */
[----:B------:R-:W-:Y:S05]  /*32f0*/  @P0 BRA `(.L_x_44) ;  /* 0x0000000000500947 */ /* 0x000fea0003800000 */
[----:B------:R-:W-:-:S04]  /*3300*/  FSETP.NEU.AND P0, PT, |R17|, +INF , PT ;  /* 0x7f8000001100780b */ /* 0x000fc80003f0d200 */
[----:B------:R-:W-:-:S13]  /*3310*/  FSETP.EQ.OR P0, PT, R17, RZ, !P0 ;  /* 0x000000ff1100720b */ /* 0x000fda0004702400 */
[----:B------:R-:W-:Y:S05]  /*3320*/  @P0 BRA `(.L_x_45) ;  /* 0x00000000002c0947 */ /* 0x000fea0003800000 */
[----:B------:R-:W-:Y:S02]  /*3330*/  FSETP.EQ.AND P1, PT, R17, -1, PT ;  /* 0xbf8000001100780b */ /* 0x000fe40003f22000 */
[----:B------:R-:W-:-:S13]  /*3340*/  FSETP.NEU.AND P0, PT, |R21|, +INF , PT ;  /* 0x7f8000001500780b */ /* 0x000fda0003f0d200 */
[----:B------:R-:W-:Y:S05]  /*3350*/  @!P0 BRA P1, `(.L_x_43) ;  /* 0x00000000003c8947 */ /* 0x000fea0000800000 */
[----:B------:R-:W-:Y:S01]  /*3360*/  FSETP.GEU.AND P0, PT, R16, -1.7628334681206198752e-42, PT ;  /* 0x800004ea1000780b */ /* 0x000fe20003f0e000 */
[----:B------:R-:W-:-:S12]  /*3370*/  IMAD.MOV.U32 R18, RZ, RZ, R19 ;  /* 0x000000ffff127224 */ /* 0x000fd800078e0013 */
[----:B------:R-:W-:Y:S05]  /*3380*/  @P0 BRA `(.L_x_43) ;  /* 0x0000000000300947 */ /* 0x000fea0003800000 */
[----:B------:R-:W-:Y:S02]  /*3390*/  FSETP.NEU.AND P1, PT, |R7|, 1, PT ;  /* 0x3f8000000700780b */ /* 0x000fe40003f2d200 */
[----:B--2---:R-:W-:Y:S02]  /*33a0*/  FSETP.NEU.AND P0, PT, R8, R21, PT ;  /* 0x000000150800720b */ /* 0x004fe40003f0d000 */
[----:B------:R-:W-:-:S04]  /*33b0*/  FSEL R18, R19, -R19, P1 ;  /* 0x8000001313127208 */ /* 0x000fc80000800000 */
[----:B------:R-:W-:Y:S01]  /*33c0*/  FSEL R18, R18, +QNAN , !P0 ;  /* 0x7fffffff12127808 */ /* 0x000fe20004000000 */
[----:B------:R-:W-:Y:S06]  /*33d0*/  BRA `(.L_x_43) ;  /* 0x00000000001c7947 */ /* 0x000fec0003800000 */
.L_x_45:
[----:B------:R-:W-:Y:S01]  /*33e0*/  FSETP.GEU.AND P0, PT, R21, RZ, PT ;  /* 0x000000ff1500720b */ /* 0x000fe20003f0e000 */
[----:B------:R-:W-:Y:S01]  /*33f0*/  FADD R18, R17, R17 ;  /* 0x0000001111127221 */ /* 0x000fe20000000000 */
[----:B------:R-:W-:-:S11]  /*3400*/  FSETP.NEU.AND P1, PT, |R7|, 1, PT ;  /* 0x3f8000000700780b */ /* 0x000fd60003f2d200 */
[----:B------:R-:W-:-:S04]  /*3410*/  @!P0 LOP3.LUT R18, R18, 0x7f800000, RZ, 0x3c, !PT ;  /* 0x7f80000012128812 */ /* 0x000fc800078e3cff */
[----:B------:R-:W-:Y:S01]  /*3420*/  @P1 LOP3.LUT R18, R18, 0x7fffffff, RZ, 0xc0, !PT ;  /* 0x7fffffff12121812 */ /* 0x000fe200078ec0ff */
[----:B------:R-:W-:Y:S06]  /*3430*/  BRA `(.L_x_43) ;  /* 0x0000000000047947 */ /* 0x000fec0003800000 */
.L_x_44:
[----:B------:R-:W-:-:S07]  /*3440*/  FADD R18, R17, R21 ;  /* 0x0000001511127221 */ /* 0x000fce0000000000 */
.L_x_43:
[----:B------:R-:W-:-:S04]  /*3450*/  FMUL R21, R18, -1.23820000669363020476e+35 ;  /* 0xf9bec66112157820 */ /* 0x000fc80000400000 */
        /* <DEDUP_REMOVED lines=12> */
[----:B------:R-:W-:-:S07]  /*3520*/  MOV R19, R20 ;  /* 0x0000001400137202 */ /* 0x000fce0000000f00 */
.L_x_13:
[----:B------:R-:W-:Y:S05]  /*3530*/  BRA.U UP0, `(.L_x_46) ;  /* 0xffffffe100507547 */ /* 0x000fea000b83ffff */
[----:B------:R-:W-:Y:S05]  /*3540*/  BRA.U UP1, `(.L_x_47) ;  /* 0xffffffe1013c7547 */ /* 0x000fea000b83ffff */
.L_x_0:
[----:B------:R-:W0:Y:S01]  /*3550*/  F2F.F64.F32 R2, R19 ;  /* 0x0000001300027310 */ /* 0x000e220000201800 */
[----:B------:R-:W-:Y:S01]  /*3560*/  MOV R0, 0x0 ;  /* 0x0000000000007802 */ /* 0x000fe20000000f00 */
[----:B------:R-:W3:Y:S01]  /*3570*/  LDCU.64 UR4, c[0x4][0x8] ;  /* 0x01000100ff0477ac */ /* 0x000ee20008000a00 */
[----:B------:R-:W-:Y:S01]  /*3580*/  MOV R6, UR12 ;  /* 0x0000000c00067c02 */ /* 0x000fe20008000f00 */
[----:B------:R-:W-:Y:S01]  /*3590*/  IMAD.U32 R7, RZ, RZ, UR13 ;  /* 0x0000000dff077e24 */ /* 0x000fe2000f8e00ff */
[----:B--2---:R2:W4:Y:S01]  /*35a0*/  LDC.64 R8, c[0x4][R0] ;  /* 0x0100000000087b82 */ /* 0x0045220000000a00 */
[----:B0-----:R2:W-:Y:S01]  /*35b0*/  STL.64 [R1], R2 ;  /* 0x0000000201007387 */ /* 0x0015e20000100a00 */
[----:B---3--:R-:W-:Y:S02]  /*35c0*/  MOV R4, UR4 ;  /* 0x0000000400047c02 */ /* 0x008fe40008000f00 */
[----:B------:R-:W-:-:S07]  /*35d0*/  MOV R5, UR5 ;  /* 0x0000000500057c02 */ /* 0x000fce0008000f00 */
[----:B-1----:R-:W-:-:S07]  /*35e0*/  LEPC R20, `(.L_x_48) ;  /* 0x000000001014794e */ /* 0x002fce0000000000 */
[----:B--2-4-:R-:W-:Y:S05]  /*35f0*/  CALL.ABS.NOINC R8 ;  /* 0x0000000008007343 */ /* 0x014fea0003c00000 */
.L_x_48:
[----:B------:R-:W-:Y:S05]  /*3600*/  EXIT ;  /* 0x000000000000794d */ /* 0x000fea0003800000 */
        .weak           $__internal_0_$__cuda_sm3x_div_rn_noftz_f32_slowpath
        .type           $__internal_0_$__cuda_sm3x_div_rn_noftz_f32_slowpath,@function
        .size           $__internal_0_$__cuda_sm3x_div_rn_noftz_f32_slowpath,(.L_x_62 - $__internal_0_$__cuda_sm3x_div_rn_noftz_f32_slowpath)
$__internal_0_$__cuda_sm3x_div_rn_noftz_f32_slowpath:
[----:B------:R-:W-:Y:S02]  /*3610*/  SHF.R.U32.HI R20, RZ, 0x17, R17 ;  /* 0x00000017ff147819 */ /* 0x000fe40000011611 */
[----:B------:R-:W-:Y:S02]  /*3620*/  SHF.R.U32.HI R23, RZ, 0x17, R16 ;  /* 0x00000017ff177819 */ /* 0x000fe40000011610 */
[----:B------:R-:W-:Y:S02]  /*3630*/  LOP3.LUT R20, R20, 0xff, RZ, 0xc0, !PT ;  /* 0x000000ff14147812 */ /* 0x000fe400078ec0ff */
[----:B------:R-:W-:Y:S02]  /*3640*/  LOP3.LUT R23, R23, 0xff, RZ, 0xc0, !PT ;  /* 0x000000ff17177812 */ /* 0x000fe400078ec0ff */
[----:B------:R-:W-:Y:S02]  /*3650*/  IADD3 R24, PT, PT, R20, -0x1, RZ ;  /* 0xffffffff14187810 */ /* 0x000fe40007ffe0ff */
[----:B------:R-:W-:-:S02]  /*3660*/  IADD3 R22, PT, PT, R23, -0x1, RZ ;  /* 0xffffffff17167810 */ /* 0x000fc40007ffe0ff */
[----:B------:R-:W-:-:S04]  /*3670*/  ISETP.GT.U32.AND P0, PT, R24, 0xfd, PT ;  /* 0x000000fd1800780c */ /* 0x000fc80003f04070 */
[----:B------:R-:W-:-:S13]  /*3680*/  ISETP.GT.U32.OR P0, PT, R22, 0xfd, P0 ;  /* 0x000000fd1600780c */ /* 0x000fda0000704470 */
[----:B------:R-:W-:Y:S01]  /*3690*/  @!P0 MOV R22, RZ ;  /* 0x000000ff00168202 */ /* 0x000fe20000000f00 */
[----:B------:R-:W-:Y:S06]  /*36a0*/  @!P0 BRA `(.L_x_49) ;  /* 0x0000000000648947 */ /* 0x000fec0003800000 */
[----:B------:R-:W-:Y:S02]  /*36b0*/  FSETP.GTU.FTZ.AND P0, PT, |R16|, +INF , PT ;  /* 0x7f8000001000780b */ /* 0x000fe40003f1c200 */
[----:B------:R-:W-:-:S04]  /*36c0*/  FSETP.GTU.FTZ.AND P1, PT, |R17|, +INF , PT ;  /* 0x7f8000001100780b */ /* 0x000fc80003f3c200 */
[----:B------:R-:W-:-:S13]  /*36d0*/  PLOP3.LUT P0, PT, P0, P1, PT, 0xf8, 0x8f ;  /* 0x00000000008f781c */ /* 0x000fda0000703f70 */
[----:B------:R-:W-:Y:S05]  /*36e0*/  @P0 BRA `(.L_x_50) ;  /* 0x00000004004c0947 */ /* 0x000fea0003800000 */
[----:B------:R-:W-:-:S13]  /*36f0*/  LOP3.LUT P0, RZ, R17, 0x7fffffff, R16, 0xc8, !PT ;  /* 0x7fffffff11ff7812 */ /* 0x000fda000780c810 */
[----:B------:R-:W-:Y:S05]  /*3700*/  @!P0 BRA `(.L_x_51) ;  /* 0x00000004003c8947 */ /* 0x000fea0003800000 */
[C---:B------:R-:W-:Y:S02]  /*3710*/  FSETP.NEU.FTZ.AND P1, PT, |R16|.reuse, +INF , PT ;  /* 0x7f8000001000780b */ /* 0x040fe40003f3d200 */
[----:B------:R-:W-:Y:S02]  /*3720*/  FSETP.NEU.FTZ.AND P4, PT, |R17|, +INF , PT ;  /* 0x7f8000001100780b */ /* 0x000fe40003f9d200 */
[----:B------:R-:W-:-:S11]  /*3730*/  FSETP.NEU.FTZ.AND P0, PT, |R16|, +INF , PT ;  /* 0x7f8000001000780b */ /* 0x000fd60003f1d200 */
[----:B------:R-:W-:Y:S05]  /*3740*/  @!P4 BRA !P1, `(.L_x_51) ;  /* 0x00000004002cc947 */ /* 0x000fea0004800000 */
[----:B------:R-:W-:-:S04]  /*3750*/  LOP3.LUT P1, RZ, R16, 0x7fffffff, RZ, 0xc0, !PT ;  /* 0x7fffffff10ff7812 */ /* 0x000fc8000782c0ff */
[----:B------:R-:W-:-:S13]  /*3760*/  PLOP3.LUT P1, PT, P4, P1, PT, 0x2f, 0xf2 ;  /* 0x0000000000f2781c */ /* 0x000fda0002722577 */
[----:B------:R-:W-:Y:S05]  /*3770*/  @P1 BRA `(.L_x_52) ;  /* 0x0000000400181947 */ /* 0x000fea0003800000 */
[----:B------:R-:W-:-:S04]  /*3780*/  LOP3.LUT P1, RZ, R17, 0x7fffffff, RZ, 0xc0, !PT ;  /* 0x7fffffff11ff7812 */ /* 0x000fc8000782c0ff */
[----:B------:R-:W-:-:S13]  /*3790*/  PLOP3.LUT P0, PT, P0, P1, PT, 0x2f, 0xf2 ;  /* 0x0000000000f2781c */ /* 0x000fda0000702577 */
[----:B------:R-:W-:Y:S05]  /*37a0*/  @P0 BRA `(.L_x_53) ;  /* 0x0000000400000947 */ /* 0x000fea0003800000 */
[----:B------:R-:W-:-:S04]  /*37b0*/  IADD3 R22, PT, PT, R23, -0x1, RZ ;  /* 0xffffffff17167810 */ /* 0x000fc80007ffe0ff */
[----:B------:R-:W-:Y:S02]  /*37c0*/  ISETP.GE.AND P0, PT, R22, RZ, PT ;  /* 0x000000ff1600720c */ /* 0x000fe40003f06270 */
[----:B------:R-:W-:-:S04]  /*37d0*/  IADD3 R22, PT, PT, R20, -0x1, RZ ;  /* 0xffffffff14167810 */ /* 0x000fc80007ffe0ff */
[----:B------:R-:W-:-:S07]  /*37e0*/  ISETP.GE.AND P1, PT, R22, RZ, PT ;  /* 0x000000ff1600720c */ /* 0x000fce0003f26270 */
[----:B------:R-:W-:Y:S01]  /*37f0*/  @P0 MOV R22, RZ ;  /* 0x000000ff00160202 */ /* 0x000fe20000000f00 */
[----:B------:R-:W-:Y:S02]  /*3800*/  @!P0 IMAD.MOV.U32 R22, RZ, RZ, -0x40 ;  /* 0xffffffc0ff168424 */ /* 0x000fe400078e00ff */
[----:B------:R-:W-:-:S03]  /*3810*/  @!P0 FFMA R16, R16, 1.84467440737095516160e+19, RZ ;  /* 0x5f80000010108823 */ /* 0x000fc600000000ff */
[----:B------:R-:W-:Y:S01]  /*3820*/  @!P1 FFMA R17, R17, 1.84467440737095516160e+19, RZ ;  /* 0x5f80000011119823 */ /* 0x000fe200000000ff */
[----:B------:R-:W-:-:S07]  /*3830*/  @!P1 IADD3 R22, PT, PT, R22, 0x40, RZ ;  /* 0x0000004016169810 */ /* 0x000fce0007ffe0ff */
.L_x_49:
[----:B------:R-:W-:Y:S02]  /*3840*/  LEA R24, R20, 0xc0800000, 0x17 ;  /* 0xc080000014187811 */ /* 0x000fe400078eb8ff */
[----:B------:R-:W-:Y:S02]  /*3850*/  IADD3 R23, PT, PT, R23, -0x7f, RZ ;  /* 0xffffff8117177810 */ /* 0x000fe40007ffe0ff */
[----:B------:R-:W-:-:S03]  /*3860*/  IADD3 R29, PT, PT, -R24, R17, RZ ;  /* 0x00000011181d7210 */ /* 0x000fc60007ffe1ff */
[----:B------:R-:W-:Y:S01]  /*3870*/  IMAD R16, R23, -0x800000, R16 ;  /* 0xff80000017107824 */ /* 0x000fe200078e0210 */
[----:B------:R-:W0:Y:S01]  /*3880*/  MUFU.RCP R24, R29 ;  /* 0x0000001d00187308 */ /* 0x000e220000001000 */
[----:B------:R-:W-:Y:S01]  /*3890*/  FADD.FTZ R25, -R29, -RZ ;  /* 0x800000ff1d197221 */ /* 0x000fe20000010100 */
[----:B------:R-:W-:-:S04]  /*38a0*/  IADD3 R23, PT, PT, R23, 0x7f, -R20 ;  /* 0x0000007f17177810 */ /* 0x000fc80007ffe814 */
[----:B------:R-:W-:Y:S01]  /*38b0*/  IADD3 R23, PT, PT, R23, R22, RZ ;  /* 0x0000001617177210 */ /* 0x000fe20007ffe0ff */
[----:B0-----:R-:W-:-:S04]  /*38c0*/  FFMA R17, R24, R25, 1 ;  /* 0x3f80000018117423 */ /* 0x001fc80000000019 */
[----:B------:R-:W-:-:S04]  /*38d0*/  FFMA R17, R24, R17, R24 ;  /* 0x0000001118117223 */ /* 0x000fc80000000018 */
[----:B------:R-:W-:-:S04]  /*38e0*/  FFMA R24, R16, R17, RZ ;  /* 0x0000001110187223 */ /* 0x000fc800000000ff */
[----:B------:R-:W-:-:S04]  /*38f0*/  FFMA R30, R25, R24, R16 ;  /* 0x00000018191e7223 */ /* 0x000fc80000000010 */
[----:B------:R-:W-:-:S04]  /*3900*/  FFMA R24, R17, R30, R24 ;  /* 0x0000001e11187223 */ /* 0x000fc80000000018 */
[----:B------:R-:W-:-:S04]  /*3910*/  FFMA R25, R25, R24, R16 ;  /* 0x0000001819197223 */ /* 0x000fc80000000010 */
[----:B------:R-:W-:-:S05]  /*3920*/  FFMA R16, R17, R25, R24 ;  /* 0x0000001911107223 */ /* 0x000fca0000000018 */
[----:B------:R-:W-:-:S04]  /*3930*/  SHF.R.U32.HI R20, RZ, 0x17, R16 ;  /* 0x00000017ff147819 */ /* 0x000fc80000011610 */
[----:B------:R-:W-:-:S04]  /*3940*/  LOP3.LUT R20, R20, 0xff, RZ, 0xc0, !PT ;  /* 0x000000ff14147812 */ /* 0x000fc800078ec0ff */
[----:B------:R-:W-:-:S04]  /*3950*/  IADD3 R20, PT, PT, R20, R23, RZ ;  /* 0x0000001714147210 */ /* 0x000fc80007ffe0ff */
[----:B------:R-:W-:-:S04]  /*3960*/  IADD3 R22, PT, PT, R20, -0x1, RZ ;  /* 0xffffffff14167810 */ /* 0x000fc80007ffe0ff */
[----:B------:R-:W-:-:S13]  /*3970*/  ISETP.GE.U32.AND P0, PT, R22, 0xfe, PT ;  /* 0x000000fe1600780c */ /* 0x000fda0003f06070 */
[----:B------:R-:W-:Y:S05]  /*3980*/  @!P0 BRA `(.L_x_54) ;  /* 0x0000000000808947 */ /* 0x000fea0003800000 */
[----:B------:R-:W-:-:S13]  /*3990*/  ISETP.GT.AND P0, PT, R20, 0xfe, PT ;  /* 0x000000fe1400780c */ /* 0x000fda0003f04270 */
[----:B------:R-:W-:Y:S05]  /*39a0*/  @P0 BRA `(.L_x_55) ;  /* 0x00000000006c0947 */ /* 0x000fea0003800000 */
[----:B------:R-:W-:-:S13]  /*39b0*/  ISETP.GE.AND P0, PT, R20, 0x1, PT ;  /* 0x000000011400780c */ /* 0x000fda0003f06270 */
[----:B------:R-:W-:Y:S05]  /*39c0*/  @P0 BRA `(.L_x_56) ;  /* 0x0000000000980947 */ /* 0x000fea0003800000 */
[----:B------:R-:W-:Y:S02]  /*39d0*/  ISETP.GE.AND P0, PT, R20, -0x18, PT ;  /* 0xffffffe81400780c */ /* 0x000fe40003f06270 */
[----:B------:R-:W-:-:S11]  /*39e0*/  LOP3.LUT R16, R16, 0x80000000, RZ, 0xc0, !PT ;  /* 0x8000000010107812 */ /* 0x000fd600078ec0ff */
[----:B------:R-:W-:Y:S05]  /*39f0*/  @!P0 BRA `(.L_x_56) ;  /* 0x00000000008c8947 */ /* 0x000fea0003800000 */
[CCC-:B------:R-:W-:Y:S01]  /*3a00*/  FFMA.RZ R23, R17.reuse, R25.reuse, R24.reuse ;  /* 0x0000001911177223 */ /* 0x1c0fe2000000c018 */
[CCC-:B------:R-:W-:Y:S01]  /*3a10*/  FFMA.RP R22, R17.reuse, R25.reuse, R24.reuse ;  /* 0x0000001911167223 */ /* 0x1c0fe20000008018 */
[----:B------:R-:W-:Y:S01]  /*3a20*/  FFMA.RM R17, R17, R25, R24 ;  /* 0x0000001911117223 */ /* 0x000fe20000004018 */
[C---:B------:R-:W-:Y:S01]  /*3a30*/  VIADD R24, R20.reuse, 0x20 ;  /* 0x0000002014187836 */ /* 0x040fe20000000000 */
[C---:B------:R-:W-:Y:S02]  /*3a40*/  ISETP.NE.AND P4, PT, R20.reuse, RZ, PT ;  /* 0x000000ff1400720c */ /* 0x040fe40003f85270 */
[----:B------:R-:W-:Y:S02]  /*3a50*/  LOP3.LUT R23, R23, 0x7fffff, RZ, 0xc0, !PT ;  /* 0x007fffff17177812 */ /* 0x000fe400078ec0ff */
[----:B------:R-:W-:Y:S02]  /*3a60*/  ISETP.NE.AND P1, PT, R20, RZ, PT ;  /* 0x000000ff1400720c */ /* 0x000fe40003f25270 */
[----:B------:R-:W-:-:S02]  /*3a70*/  LOP3.LUT R23, R23, 0x800000, RZ, 0xfc, !PT ;  /* 0x0080000017177812 */ /* 0x000fc400078efcff */
[----:B------:R-:W-:Y:S02]  /*3a80*/  IADD3 R20, PT, PT, -R20, RZ, RZ ;  /* 0x000000ff14147210 */ /* 0x000fe40007ffe1ff */
[----:B------:R-:W-:Y:S02]  /*3a90*/  SHF.L.U32 R24, R23, R24, RZ ;  /* 0x0000001817187219 */ /* 0x000fe400000006ff */
[----:B------:R-:W-:Y:S02]  /*3aa0*/  FSETP.NEU.FTZ.AND P0, PT, R22, R17, PT ;  /* 0x000000111600720b */ /* 0x000fe40003f1d000 */
[----:B------:R-:W-:Y:S02]  /*3ab0*/  SEL R20, R20, RZ, P4 ;  /* 0x000000ff14147207 */ /* 0x000fe40002000000 */
[----:B------:R-:W-:Y:S02]  /*3ac0*/  ISETP.NE.AND P1, PT, R24, RZ, P1 ;  /* 0x000000ff1800720c */ /* 0x000fe40000f25270 */
[----:B------:R-:W-:-:S02]  /*3ad0*/  SHF.R.U32.HI R20, RZ, R20, R23 ;  /* 0x00000014ff147219 */ /* 0x000fc40000011617 */
[----:B------:R-:W-:Y:S02]  /*3ae0*/  PLOP3.LUT P0, PT, P0, P1, PT, 0xf8, 0x8f ;  /* 0x00000000008f781c */ /* 0x000fe40000703f70 */
[----:B------:R-:W-:Y:S02]  /*3af0*/  SHF.R.U32.HI R22, RZ, 0x1, R20 ;  /* 0x00000001ff167819 */ /* 0x000fe40000011614 */
[----:B------:R-:W-:-:S04]  /*3b00*/  SEL R17, RZ, 0x1, !P0 ;  /* 0x00000001ff117807 */ /* 0x000fc80004000000 */
[----:B------:R-:W-:-:S04]  /*3b10*/  LOP3.LUT R17, R17, 0x1, R22, 0xf8, !PT ;  /* 0x0000000111117812 */ /* 0x000fc800078ef816 */
[----:B------:R-:W-:-:S04]  /*3b20*/  LOP3.LUT R17, R17, R20, RZ, 0xc0, !PT ;  /* 0x0000001411117212 */ /* 0x000fc800078ec0ff */
[----:B------:R-:W-:-:S04]  /*3b30*/  IADD3 R17, PT, PT, R22, R17, RZ ;  /* 0x0000001116117210 */ /* 0x000fc80007ffe0ff */
[----:B------:R-:W-:Y:S01]  /*3b40*/  LOP3.LUT R16, R17, R16, RZ, 0xfc, !PT ;  /* 0x0000001011107212 */ /* 0x000fe200078efcff */
[----:B------:R-:W-:Y:S06]  /*3b50*/  BRA `(.L_x_56) ;  /* 0x0000000000347947 */ /* 0x000fec0003800000 */
.L_x_55:
[----:B------:R-:W-:-:S04]  /*3b60*/  LOP3.LUT R16, R16, 0x80000000, RZ, 0xc0, !PT ;  /* 0x8000000010107812 */ /* 0x000fc800078ec0ff */
[----:B------:R-:W-:Y:S01]  /*3b70*/  LOP3.LUT R16, R16, 0x7f800000, RZ, 0xfc, !PT ;  /* 0x7f80000010107812 */ /* 0x000fe200078efcff */
[----:B------:R-:W-:Y:S06]  /*3b80*/  BRA `(.L_x_56) ;  /* 0x0000000000287947 */ /* 0x000fec0003800000 */
.L_x_54:
[----:B------:R-:W-:Y:S01]  /*3b90*/  LEA R16, R23, R16, 0x17 ;  /* 0x0000001017107211 */ /* 0x000fe200078eb8ff */
[----:B------:R-:W-:Y:S06]  /*3ba0*/  BRA `(.L_x_56) ;  /* 0x0000000000207947 */ /* 0x000fec0003800000 */
.L_x_53:
[----:B------:R-:W-:-:S04]  /*3bb0*/  LOP3.LUT R16, R17, 0x80000000, R16, 0x48, !PT ;  /* 0x8000000011107812 */ /* 0x000fc800078e4810 */
[----:B------:R-:W-:Y:S01]  /*3bc0*/  LOP3.LUT R16, R16, 0x7f800000, RZ, 0xfc, !PT ;  /* 0x7f80000010107812 */ /* 0x000fe200078efcff */
[----:B------:R-:W-:Y:S06]  /*3bd0*/  BRA `(.L_x_56) ;  /* 0x0000000000147947 */ /* 0x000fec0003800000 */
.L_x_52:
[----:B------:R-:W-:Y:S01]  /*3be0*/  LOP3.LUT R16, R17, 0x80000000, R16, 0x48, !PT ;  /* 0x8000000011107812 */ /* 0x000fe200078e4810 */
[----:B------:R-:W-:Y:S06]  /*3bf0*/  BRA `(.L_x_56) ;  /* 0x00000000000c7947 */ /* 0x000fec0003800000 */
.L_x_51:
[----:B------:R-:W0:Y:S01]  /*3c00*/  MUFU.RSQ R16, -QNAN ;  /* 0xffc0000000107908 */ /* 0x000e220000001400 */
[----:B------:R-:W-:Y:S05]  /*3c10*/  BRA `(.L_x_56) ;  /* 0x0000000000047947 */ /* 0x000fea0003800000 */
.L_x_50:
[----:B------:R-:W-:-:S07]  /*3c20*/  FADD.FTZ R16, R16, R17 ;  /* 0x0000001110107221 */ /* 0x000fce0000010000 */
.L_x_56:
[----:B------:R-:W-:Y:S01]  /*3c30*/  HFMA2 R17, -RZ, RZ, 0, 0 ;  /* 0x00000000ff117431 */ /* 0x000fe200000001ff */
[----:B0-----:R-:W-:Y:S02]  /*3c40*/  MOV R20, R16 ;  /* 0x0000001000147202 */ /* 0x001fe40000000f00 */
[----:B------:R-:W-:-:S04]  /*3c50*/  MOV R16, R21 ;  /* 0x0000001500107202 */ /* 0x000fc80000000f00 */
[----:B------:R-:W-:Y:S05]  /*3c60*/  RET.REL.NODEC R16 `(_Z7computefiiffffifffffPffffffffffffffffffffffffffffff) ;  /* 0xffffffc010e47950 */ /* 0x000fea0003c3ffff */
.L_x_57:
[----:B------:R-:W-:-:S00]  /*3c70*/  BRA `(.L_x_57) ;  /* 0xfffffffc00fc7947 */ /* 0x000fc0000383ffff */
[----:B------:R-:W-:-:S00]  /*3c80*/  NOP ;  /* 0x0000000000007918 */ /* 0x000fc00000000000 */
[----:B------:R-:W-:-:S00]  /*3c90*/  NOP ;  /* 0x0000000000007918 */ /* 0x000fc00000000000 */
[----:B------:R-:W-:-:S00]  /*3ca0*/  NOP ;  /* 0x0000000000007918 */ /* 0x000fc00000000000 */
[----:B------:R-:W-:-:S00]  /*3cb0*/  NOP ;  /* 0x0000000000007918 */ /* 0x000fc00000000000 */
[----:B------:R-:W-:-:S00]  /*3cc0*/  NOP ;  /* 0x0000000000007918 */ /* 0x000fc00000000000 */
[----:B------:R-:W-:-:S00]  /*3cd0*/  NOP ;  /* 0x0000000000007918 */ /* 0x000fc00000000000 */
[----:B------:R-:W-:-:S00]  /*3ce0*/  NOP ;  /* 0x0000000000007918 */ /* 0x000fc00000000000 */
[----:B------:R-:W-:-:S00]  /*3cf0*/  NOP ;  /* 0x0000000000007918 */ /* 0x000fc00000000000 */
.L_x_62:


//--------------------- .nv.global.init           --------------------------
	.section	.nv.global.init,"aw",@progbits
.nv.global.init:
	.type		$str,@object
	.size		$str,(.L_0 - $str)
$str:
        /*0000*/ 	.byte	0x25, 0x2e, 0x31, 0x37, 0x67, 0x0a, 0x00
.L_0:


//--------------------- .nv.shared.reserved.0     --------------------------
	.section	.nv.shared.reserved.0,"aw",@nobits
	.weak		__nv_reservedSMEM_offset_0_alias
	.size		__nv_reservedSMEM_offset_0_alias, 0, 64
	.other		__nv_reservedSMEM_offset_0_alias,@"STO_CUDA_RESERVED_SHARED STV_DEFAULT"
__nv_reservedSMEM_offset_0_alias:
	.zero		0
	.zero		64


//--------------------- .nv.constant0._Z7computefiiffffifffffPffffffffffffffffffffffffffffff --------------------------
	.section	.nv.constant0._Z7computefiiffffifffffPffffffffffffffffffffffffffffff,"a",@progbits
	.sectionflags	@""
	.align	4
.nv.constant0._Z7computefiiffffifffffPffffffffffffffffffffffffffffff:
	.zero		1076


//--------------------- SYMBOLS --------------------------

	.type		.nv.reservedSmem.offset0,@object
	.size		.nv.reservedSmem.offset0,0x4
	.type		vprintf,@function
